//
// Generated by NVIDIA NVVM Compiler
//
// Compiler Build ID: CL-36424714
// Cuda compilation tools, release 13.0, V13.0.88
// Based on NVVM 20.0.0
//

.version 9.0
.target sm_100
.address_size 64

	// .globl	_Z22multiplyKernel_rowwisePiS_S_ii

.visible .entry _Z22multiplyKernel_rowwisePiS_S_ii(
	.param .u64 .ptr .align 1 _Z22multiplyKernel_rowwisePiS_S_ii_param_0,
	.param .u64 .ptr .align 1 _Z22multiplyKernel_rowwisePiS_S_ii_param_1,
	.param .u64 .ptr .align 1 _Z22multiplyKernel_rowwisePiS_S_ii_param_2,
	.param .u32 _Z22multiplyKernel_rowwisePiS_S_ii_param_3,
	.param .u32 _Z22multiplyKernel_rowwisePiS_S_ii_param_4
)
{
	.reg .pred 	%p<12>;
	.reg .b32 	%r<146>;
	.reg .b64 	%rd<58>;

	ld.param.u64 	%rd4, [_Z22multiplyKernel_rowwisePiS_S_ii_param_0];
	ld.param.u64 	%rd5, [_Z22multiplyKernel_rowwisePiS_S_ii_param_1];
	ld.param.u32 	%r63, [_Z22multiplyKernel_rowwisePiS_S_ii_param_3];
	ld.param.u32 	%r64, [_Z22multiplyKernel_rowwisePiS_S_ii_param_4];
	cvta.to.global.u64 	%rd1, %rd5;
	cvta.to.global.u64 	%rd2, %rd4;
	mov.u32 	%r1, %tid.x;
	setp.ge.s32 	%p1, %r1, %r63;
	setp.lt.s32 	%p2, %r64, 1;
	or.pred  	%p3, %p1, %p2;
	@%p3 bra 	$L__BB0_14;
	mul.lo.s32 	%r2, %r63, %r1;
	mul.lo.s32 	%r3, %r64, %r1;
	add.s32 	%r4, %r63, -1;
	and.b32  	%r5, %r63, 7;
	and.b32  	%r6, %r63, 3;
	and.b32  	%r7, %r63, -8;
	and.b32  	%r8, %r63, 1;
	neg.s32 	%r9, %r7;
	shl.b32 	%r10, %r64, 3;
	shl.b32 	%r11, %r64, 1;
	mul.lo.s32 	%r12, %r64, 3;
	shl.b32 	%r13, %r64, 2;
	mul.lo.s32 	%r14, %r64, 5;
	mul.lo.s32 	%r15, %r64, 6;
	mul.lo.s32 	%r16, %r64, 7;
	mov.b32 	%r124, 0;
	cvt.u64.u32 	%rd43, %r2;
$L__BB0_2:
	setp.lt.u32 	%p4, %r4, 7;
	mov.b32 	%r140, 0;
	mov.u32 	%r145, %r140;
	@%p4 bra 	$L__BB0_5;
	add.s32 	%r133, %r64, %r124;
	add.s32 	%r132, %r11, %r124;
	add.s32 	%r131, %r12, %r124;
	add.s32 	%r130, %r13, %r124;
	add.s32 	%r129, %r14, %r124;
	add.s32 	%r128, %r15, %r124;
	add.s32 	%r127, %r16, %r124;
	mov.b32 	%r145, 0;
	mov.u32 	%r125, %r2;
	mov.u32 	%r126, %r124;
	mov.u32 	%r134, %r9;
$L__BB0_4:
	.pragma "nounroll";
	mul.wide.u32 	%rd6, %r125, 4;
	add.s64 	%rd7, %rd2, %rd6;
	ld.global.u32 	%r69, [%rd7];
	mul.wide.u32 	%rd8, %r126, 4;
	add.s64 	%rd9, %rd1, %rd8;
	ld.global.u32 	%r70, [%rd9];
	mad.lo.s32 	%r71, %r70, %r69, %r145;
	ld.global.u32 	%r72, [%rd7+4];
	mul.wide.u32 	%rd10, %r133, 4;
	add.s64 	%rd11, %rd1, %rd10;
	ld.global.u32 	%r73, [%rd11];
	mad.lo.s32 	%r74, %r73, %r72, %r71;
	ld.global.u32 	%r75, [%rd7+8];
	mul.wide.u32 	%rd12, %r132, 4;
	add.s64 	%rd13, %rd1, %rd12;
	ld.global.u32 	%r76, [%rd13];
	mad.lo.s32 	%r77, %r76, %r75, %r74;
	ld.global.u32 	%r78, [%rd7+12];
	mul.wide.u32 	%rd14, %r131, 4;
	add.s64 	%rd15, %rd1, %rd14;
	ld.global.u32 	%r79, [%rd15];
	mad.lo.s32 	%r80, %r79, %r78, %r77;
	ld.global.u32 	%r81, [%rd7+16];
	mul.wide.u32 	%rd16, %r130, 4;
	add.s64 	%rd17, %rd1, %rd16;
	ld.global.u32 	%r82, [%rd17];
	mad.lo.s32 	%r83, %r82, %r81, %r80;
	ld.global.u32 	%r84, [%rd7+20];
	mul.wide.u32 	%rd18, %r129, 4;
	add.s64 	%rd19, %rd1, %rd18;
	ld.global.u32 	%r85, [%rd19];
	mad.lo.s32 	%r86, %r85, %r84, %r83;
	ld.global.u32 	%r87, [%rd7+24];
	mul.wide.u32 	%rd20, %r128, 4;
	add.s64 	%rd21, %rd1, %rd20;
	ld.global.u32 	%r88, [%rd21];
	mad.lo.s32 	%r89, %r88, %r87, %r86;
	ld.global.u32 	%r90, [%rd7+28];
	mul.wide.u32 	%rd22, %r127, 4;
	add.s64 	%rd23, %rd1, %rd22;
	ld.global.u32 	%r91, [%rd23];
	mad.lo.s32 	%r145, %r91, %r90, %r89;
	add.s32 	%r134, %r134, 8;
	add.s32 	%r133, %r133, %r10;
	add.s32 	%r132, %r132, %r10;
	add.s32 	%r131, %r131, %r10;
	add.s32 	%r130, %r130, %r10;
	add.s32 	%r129, %r129, %r10;
	add.s32 	%r128, %r128, %r10;
	add.s32 	%r127, %r127, %r10;
	add.s32 	%r126, %r126, %r10;
	add.s32 	%r125, %r125, 8;
	setp.ne.s32 	%p5, %r134, 0;
	mov.u32 	%r140, %r7;
	@%p5 bra 	$L__BB0_4;
$L__BB0_5:
	setp.eq.s32 	%p6, %r5, 0;
	@%p6 bra 	$L__BB0_13;
	add.s32 	%r93, %r5, -1;
	setp.lt.u32 	%p7, %r93, 3;
	@%p7 bra 	$L__BB0_8;
	add.s32 	%r94, %r140, %r2;
	mul.wide.u32 	%rd24, %r94, 4;
	add.s64 	%rd25, %rd2, %rd24;
	ld.global.u32 	%r95, [%rd25];
	mad.lo.s32 	%r96, %r140, %r64, %r124;
	mul.wide.u32 	%rd26, %r96, 4;
	add.s64 	%rd27, %rd1, %rd26;
	ld.global.u32 	%r97, [%rd27];
	mad.lo.s32 	%r98, %r97, %r95, %r145;
	cvt.u64.u32 	%rd29, %r140;
	add.s64 	%rd30, %rd29, %rd43;
	shl.b64 	%rd31, %rd30, 2;
	add.s64 	%rd32, %rd2, %rd31;
	ld.global.u32 	%r99, [%rd32+4];
	add.s32 	%r100, %r96, %r64;
	mul.wide.u32 	%rd33, %r100, 4;
	add.s64 	%rd34, %rd1, %rd33;
	ld.global.u32 	%r101, [%rd34];
	mad.lo.s32 	%r102, %r101, %r99, %r98;
	ld.global.u32 	%r103, [%rd32+8];
	add.s32 	%r104, %r100, %r64;
	mul.wide.u32 	%rd35, %r104, 4;
	add.s64 	%rd36, %rd1, %rd35;
	ld.global.u32 	%r105, [%rd36];
	mad.lo.s32 	%r106, %r105, %r103, %r102;
	ld.global.u32 	%r107, [%rd32+12];
	add.s32 	%r108, %r104, %r64;
	mul.wide.u32 	%rd37, %r108, 4;
	add.s64 	%rd38, %rd1, %rd37;
	ld.global.u32 	%r109, [%rd38];
	mad.lo.s32 	%r145, %r109, %r107, %r106;
	add.s32 	%r140, %r140, 4;
$L__BB0_8:
	setp.eq.s32 	%p8, %r6, 0;
	@%p8 bra 	$L__BB0_13;
	setp.eq.s32 	%p9, %r6, 1;
	@%p9 bra 	$L__BB0_11;
	add.s32 	%r111, %r140, %r2;
	mul.wide.u32 	%rd39, %r111, 4;
	add.s64 	%rd40, %rd2, %rd39;
	ld.global.u32 	%r112, [%rd40];
	mad.lo.s32 	%r113, %r140, %r64, %r124;
	mul.wide.u32 	%rd41, %r113, 4;
	add.s64 	%rd42, %rd1, %rd41;
	ld.global.u32 	%r114, [%rd42];
	mad.lo.s32 	%r115, %r114, %r112, %r145;
	cvt.u64.u32 	%rd44, %r140;
	add.s64 	%rd45, %rd44, %rd43;
	shl.b64 	%rd46, %rd45, 2;
	add.s64 	%rd47, %rd2, %rd46;
	ld.global.u32 	%r116, [%rd47+4];
	add.s32 	%r117, %r113, %r64;
	mul.wide.u32 	%rd48, %r117, 4;
	add.s64 	%rd49, %rd1, %rd48;
	ld.global.u32 	%r118, [%rd49];
	mad.lo.s32 	%r145, %r118, %r116, %r115;
	add.s32 	%r140, %r140, 2;
$L__BB0_11:
	setp.eq.s32 	%p10, %r8, 0;
	@%p10 bra 	$L__BB0_13;
	add.s32 	%r119, %r140, %r2;
	mul.wide.u32 	%rd50, %r119, 4;
	add.s64 	%rd51, %rd2, %rd50;
	ld.global.u32 	%r120, [%rd51];
	mad.lo.s32 	%r121, %r140, %r64, %r124;
	mul.wide.u32 	%rd52, %r121, 4;
	add.s64 	%rd53, %rd1, %rd52;
	ld.global.u32 	%r122, [%rd53];
	mad.lo.s32 	%r145, %r122, %r120, %r145;
$L__BB0_13:
	ld.param.u64 	%rd57, [_Z22multiplyKernel_rowwisePiS_S_ii_param_2];
	add.s32 	%r123, %r124, %r3;
	cvta.to.global.u64 	%rd54, %rd57;
	mul.wide.u32 	%rd55, %r123, 4;
	add.s64 	%rd56, %rd54, %rd55;
	st.global.u32 	[%rd56], %r145;
	add.s32 	%r124, %r124, 1;
	setp.ne.s32 	%p11, %r124, %r64;
	@%p11 bra 	$L__BB0_2;
$L__BB0_14:
	ret;

}
	// .globl	_Z22multiplyKernel_colwisePiS_S_iii
.visible .entry _Z22multiplyKernel_colwisePiS_S_iii(
	.param .u64 .ptr .align 1 _Z22multiplyKernel_colwisePiS_S_iii_param_0,
	.param .u64 .ptr .align 1 _Z22multiplyKernel_colwisePiS_S_iii_param_1,
	.param .u64 .ptr .align 1 _Z22multiplyKernel_colwisePiS_S_iii_param_2,
	.param .u32 _Z22multiplyKernel_colwisePiS_S_iii_param_3,
	.param .u32 _Z22multiplyKernel_colwisePiS_S_iii_param_4,
	.param .u32 _Z22multiplyKernel_colwisePiS_S_iii_param_5
)
{
	.reg .pred 	%p<21>;
	.reg .b32 	%r<129>;
	.reg .b64 	%rd<75>;

	ld.param.u64 	%rd7, [_Z22multiplyKernel_colwisePiS_S_iii_param_0];
	ld.param.u64 	%rd8, [_Z22multiplyKernel_colwisePiS_S_iii_param_1];
	ld.param.u64 	%rd9, [_Z22multiplyKernel_colwisePiS_S_iii_param_2];
	ld.param.u32 	%r43, [_Z22multiplyKernel_colwisePiS_S_iii_param_3];
	ld.param.u32 	%r44, [_Z22multiplyKernel_colwisePiS_S_iii_param_4];
	ld.param.u32 	%r45, [_Z22multiplyKernel_colwisePiS_S_iii_param_5];
	cvta.to.global.u64 	%rd1, %rd8;
	cvta.to.global.u64 	%rd2, %rd7;
	cvta.to.global.u64 	%rd3, %rd9;
	mov.u32 	%r1, %tid.x;
	setp.ge.s32 	%p1, %r1, %r45;
	setp.lt.s32 	%p2, %r43, 1;
	or.pred  	%p3, %p1, %p2;
	@%p3 bra 	$L__BB1_26;
	setp.lt.s32 	%p4, %r44, 1;
	@%p4 bra 	$L__BB1_15;
	and.b32  	%r2, %r44, 7;
	add.s32 	%r3, %r2, -1;
	and.b32  	%r4, %r44, 3;
	and.b32  	%r5, %r44, 2147483640;
	and.b32  	%r6, %r44, 1;
	neg.s32 	%r7, %r5;
	shl.b32 	%r8, %r45, 3;
	mov.b32 	%r111, 0;
	mul.wide.s32 	%rd66, %r45, 4;
$L__BB1_3:
	setp.lt.u32 	%p13, %r44, 8;
	mul.lo.s32 	%r10, %r111, %r44;
	mov.b32 	%r119, 0;
	mov.u32 	%r124, %r119;
	@%p13 bra 	$L__BB1_6;
	mul.wide.u32 	%rd32, %r10, 4;
	add.s64 	%rd33, %rd2, %rd32;
	add.s64 	%rd74, %rd33, 16;
	mov.b32 	%r124, 0;
	mov.u32 	%r112, %r1;
	mov.u32 	%r113, %r7;
$L__BB1_5:
	.pragma "nounroll";
	ld.global.u32 	%r61, [%rd74+-16];
	mul.wide.s32 	%rd34, %r112, 4;
	add.s64 	%rd35, %rd1, %rd34;
	ld.global.u32 	%r62, [%rd35];
	mad.lo.s32 	%r63, %r62, %r61, %r124;
	ld.global.u32 	%r64, [%rd74+-12];
	mul.wide.s32 	%rd36, %r45, 4;
	add.s64 	%rd37, %rd35, %rd36;
	ld.global.u32 	%r65, [%rd37];
	mad.lo.s32 	%r66, %r65, %r64, %r63;
	ld.global.u32 	%r67, [%rd74+-8];
	add.s64 	%rd38, %rd37, %rd36;
	ld.global.u32 	%r68, [%rd38];
	mad.lo.s32 	%r69, %r68, %r67, %r66;
	ld.global.u32 	%r70, [%rd74+-4];
	add.s64 	%rd39, %rd38, %rd36;
	ld.global.u32 	%r71, [%rd39];
	mad.lo.s32 	%r72, %r71, %r70, %r69;
	ld.global.u32 	%r73, [%rd74];
	add.s64 	%rd40, %rd39, %rd36;
	ld.global.u32 	%r74, [%rd40];
	mad.lo.s32 	%r75, %r74, %r73, %r72;
	ld.global.u32 	%r76, [%rd74+4];
	add.s64 	%rd41, %rd40, %rd36;
	ld.global.u32 	%r77, [%rd41];
	mad.lo.s32 	%r78, %r77, %r76, %r75;
	ld.global.u32 	%r79, [%rd74+8];
	add.s64 	%rd42, %rd41, %rd36;
	ld.global.u32 	%r80, [%rd42];
	mad.lo.s32 	%r81, %r80, %r79, %r78;
	ld.global.u32 	%r82, [%rd74+12];
	add.s64 	%rd43, %rd42, %rd36;
	ld.global.u32 	%r83, [%rd43];
	mad.lo.s32 	%r124, %r83, %r82, %r81;
	add.s32 	%r113, %r113, 8;
	add.s32 	%r112, %r112, %r8;
	add.s64 	%rd74, %rd74, 32;
	setp.ne.s32 	%p14, %r113, 0;
	mov.u32 	%r119, %r5;
	@%p14 bra 	$L__BB1_5;
$L__BB1_6:
	setp.eq.s32 	%p15, %r2, 0;
	@%p15 bra 	$L__BB1_14;
	setp.lt.u32 	%p16, %r3, 3;
	@%p16 bra 	$L__BB1_9;
	add.s32 	%r85, %r119, %r10;
	mul.wide.u32 	%rd44, %r85, 4;
	add.s64 	%rd45, %rd2, %rd44;
	ld.global.u32 	%r86, [%rd45];
	mad.lo.s32 	%r87, %r119, %r45, %r1;
	mul.wide.s32 	%rd46, %r87, 4;
	add.s64 	%rd47, %rd1, %rd46;
	ld.global.u32 	%r88, [%rd47];
	mad.lo.s32 	%r89, %r88, %r86, %r124;
	cvt.u64.u32 	%rd48, %r10;
	cvt.u64.u32 	%rd49, %r119;
	add.s64 	%rd50, %rd49, %rd48;
	shl.b64 	%rd51, %rd50, 2;
	add.s64 	%rd52, %rd2, %rd51;
	ld.global.u32 	%r90, [%rd52+4];
	add.s64 	%rd54, %rd47, %rd66;
	ld.global.u32 	%r91, [%rd54];
	mad.lo.s32 	%r92, %r91, %r90, %r89;
	ld.global.u32 	%r93, [%rd52+8];
	add.s64 	%rd55, %rd54, %rd66;
	ld.global.u32 	%r94, [%rd55];
	mad.lo.s32 	%r95, %r94, %r93, %r92;
	ld.global.u32 	%r96, [%rd52+12];
	add.s64 	%rd56, %rd55, %rd66;
	ld.global.u32 	%r97, [%rd56];
	mad.lo.s32 	%r124, %r97, %r96, %r95;
	add.s32 	%r119, %r119, 4;
$L__BB1_9:
	setp.eq.s32 	%p17, %r4, 0;
	@%p17 bra 	$L__BB1_14;
	setp.eq.s32 	%p18, %r4, 1;
	@%p18 bra 	$L__BB1_12;
	add.s32 	%r99, %r119, %r10;
	mul.wide.u32 	%rd57, %r99, 4;
	add.s64 	%rd58, %rd2, %rd57;
	ld.global.u32 	%r100, [%rd58];
	mad.lo.s32 	%r101, %r119, %r45, %r1;
	mul.wide.s32 	%rd59, %r101, 4;
	add.s64 	%rd60, %rd1, %rd59;
	ld.global.u32 	%r102, [%rd60];
	mad.lo.s32 	%r103, %r102, %r100, %r124;
	cvt.u64.u32 	%rd61, %r10;
	cvt.u64.u32 	%rd62, %r119;
	add.s64 	%rd63, %rd62, %rd61;
	shl.b64 	%rd64, %rd63, 2;
	add.s64 	%rd65, %rd2, %rd64;
	ld.global.u32 	%r104, [%rd65+4];
	add.s64 	%rd67, %rd60, %rd66;
	ld.global.u32 	%r105, [%rd67];
	mad.lo.s32 	%r124, %r105, %r104, %r103;
	add.s32 	%r119, %r119, 2;
$L__BB1_12:
	setp.eq.s32 	%p19, %r6, 0;
	@%p19 bra 	$L__BB1_14;
	add.s32 	%r106, %r119, %r10;
	mul.wide.u32 	%rd68, %r106, 4;
	add.s64 	%rd69, %rd2, %rd68;
	ld.global.u32 	%r107, [%rd69];
	mad.lo.s32 	%r108, %r119, %r45, %r1;
	mul.wide.s32 	%rd70, %r108, 4;
	add.s64 	%rd71, %rd1, %rd70;
	ld.global.u32 	%r109, [%rd71];
	mad.lo.s32 	%r124, %r109, %r107, %r124;
$L__BB1_14:
	mad.lo.s32 	%r110, %r111, %r45, %r1;
	mul.wide.s32 	%rd72, %r110, 4;
	add.s64 	%rd73, %rd3, %rd72;
	st.global.u32 	[%rd73], %r124;
	add.s32 	%r111, %r111, 1;
	setp.eq.s32 	%p20, %r111, %r43;
	@%p20 bra 	$L__BB1_26;
	bra.uni 	$L__BB1_3;
$L__BB1_15:
	and.b32  	%r33, %r43, 7;
	setp.lt.u32 	%p5, %r43, 8;
	mov.b32 	%r127, 0;
	@%p5 bra 	$L__BB1_18;
	and.b32  	%r127, %r43, 2147483640;
	mov.b32 	%r125, 0;
	mul.wide.s32 	%rd12, %r45, 4;
$L__BB1_17:
	.pragma "nounroll";
	mad.lo.s32 	%r48, %r125, %r45, %r1;
	mul.wide.s32 	%rd10, %r48, 4;
	add.s64 	%rd11, %rd3, %rd10;
	mov.b32 	%r49, 0;
	st.global.u32 	[%rd11], %r49;
	add.s64 	%rd13, %rd11, %rd12;
	st.global.u32 	[%rd13], %r49;
	add.s64 	%rd14, %rd13, %rd12;
	st.global.u32 	[%rd14], %r49;
	add.s64 	%rd15, %rd14, %rd12;
	st.global.u32 	[%rd15], %r49;
	add.s64 	%rd16, %rd15, %rd12;
	st.global.u32 	[%rd16], %r49;
	add.s64 	%rd17, %rd16, %rd12;
	st.global.u32 	[%rd17], %r49;
	add.s64 	%rd18, %rd17, %rd12;
	st.global.u32 	[%rd18], %r49;
	add.s64 	%rd19, %rd18, %rd12;
	st.global.u32 	[%rd19], %r49;
	add.s32 	%r125, %r125, 8;
	setp.ne.s32 	%p6, %r125, %r127;
	@%p6 bra 	$L__BB1_17;
$L__BB1_18:
	setp.eq.s32 	%p7, %r33, 0;
	@%p7 bra 	$L__BB1_26;
	and.b32  	%r38, %r43, 3;
	setp.lt.u32 	%p8, %r33, 4;
	@%p8 bra 	$L__BB1_21;
	mad.lo.s32 	%r50, %r127, %r45, %r1;
	mul.wide.s32 	%rd20, %r50, 4;
	add.s64 	%rd21, %rd3, %rd20;
	mov.b32 	%r51, 0;
	st.global.u32 	[%rd21], %r51;
	mul.wide.s32 	%rd22, %r45, 4;
	add.s64 	%rd23, %rd21, %rd22;
	st.global.u32 	[%rd23], %r51;
	add.s64 	%rd24, %rd23, %rd22;
	st.global.u32 	[%rd24], %r51;
	add.s64 	%rd25, %rd24, %rd22;
	st.global.u32 	[%rd25], %r51;
	add.s32 	%r127, %r127, 4;
$L__BB1_21:
	setp.eq.s32 	%p9, %r38, 0;
	@%p9 bra 	$L__BB1_26;
	setp.eq.s32 	%p10, %r38, 1;
	@%p10 bra 	$L__BB1_24;
	mad.lo.s32 	%r52, %r127, %r45, %r1;
	mul.wide.s32 	%rd26, %r52, 4;
	add.s64 	%rd27, %rd3, %rd26;
	mov.b32 	%r53, 0;
	st.global.u32 	[%rd27], %r53;
	mul.wide.s32 	%rd28, %r45, 4;
	add.s64 	%rd29, %rd27, %rd28;
	st.global.u32 	[%rd29], %r53;
	add.s32 	%r127, %r127, 2;
$L__BB1_24:
	and.b32  	%r54, %r43, 1;
	setp.eq.b32 	%p11, %r54, 1;
	not.pred 	%p12, %p11;
	@%p12 bra 	$L__BB1_26;
	mad.lo.s32 	%r55, %r127, %r45, %r1;
	mul.wide.s32 	%rd30, %r55, 4;
	add.s64 	%rd31, %rd3, %rd30;
	mov.b32 	%r56, 0;
	st.global.u32 	[%rd31], %r56;
$L__BB1_26:
	ret;

}
	// .globl	_Z26multiplyKernel_elementwisePiS_S_ii
.visible .entry _Z26multiplyKernel_elementwisePiS_S_ii(
	.param .u64 .ptr .align 1 _Z26multiplyKernel_elementwisePiS_S_ii_param_0,
	.param .u64 .ptr .align 1 _Z26multiplyKernel_elementwisePiS_S_ii_param_1,
	.param .u64 .ptr .align 1 _Z26multiplyKernel_elementwisePiS_S_ii_param_2,
	.param .u32 _Z26multiplyKernel_elementwisePiS_S_ii_param_3,
	.param .u32 _Z26multiplyKernel_elementwisePiS_S_ii_param_4
)
{
	.reg .pred 	%p<12>;
	.reg .b32 	%r<103>;
	.reg .b64 	%rd<39>;

	ld.param.u64 	%rd4, [_Z26multiplyKernel_elementwisePiS_S_ii_param_0];
	ld.param.u64 	%rd5, [_Z26multiplyKernel_elementwisePiS_S_ii_param_1];
	ld.param.u64 	%rd3, [_Z26multiplyKernel_elementwisePiS_S_ii_param_2];
	ld.param.u32 	%r32, [_Z26multiplyKernel_elementwisePiS_S_ii_param_3];
	ld.param.u32 	%r33, [_Z26multiplyKernel_elementwisePiS_S_ii_param_4];
	cvta.to.global.u64 	%rd1, %rd5;
	cvta.to.global.u64 	%rd2, %rd4;
	mov.u32 	%r1, %tid.y;
	mov.u32 	%r2, %tid.x;
	setp.ge.s32 	%p1, %r1, %r32;
	setp.ge.s32 	%p2, %r2, %r33;
	or.pred  	%p3, %p1, %p2;
	@%p3 bra 	$L__BB2_13;
	mul.lo.s32 	%r3, %r32, %r1;
	add.s32 	%r36, %r32, -1;
	and.b32  	%r4, %r32, 7;
	setp.lt.u32 	%p4, %r36, 7;
	mov.b32 	%r97, 0;
	mov.u32 	%r102, %r97;
	@%p4 bra 	$L__BB2_4;
	and.b32  	%r97, %r32, -8;
	neg.s32 	%r91, %r97;
	shl.b32 	%r7, %r33, 3;
	mov.b32 	%r102, 0;
	mul.wide.s32 	%rd10, %r33, 4;
	mov.u32 	%r89, %r3;
	mov.u32 	%r90, %r2;
$L__BB2_3:
	.pragma "nounroll";
	mul.wide.s32 	%rd6, %r89, 4;
	add.s64 	%rd7, %rd2, %rd6;
	ld.global.u32 	%r38, [%rd7];
	mul.wide.s32 	%rd8, %r90, 4;
	add.s64 	%rd9, %rd1, %rd8;
	ld.global.u32 	%r39, [%rd9];
	mad.lo.s32 	%r40, %r39, %r38, %r102;
	ld.global.u32 	%r41, [%rd7+4];
	add.s64 	%rd11, %rd9, %rd10;
	ld.global.u32 	%r42, [%rd11];
	mad.lo.s32 	%r43, %r42, %r41, %r40;
	ld.global.u32 	%r44, [%rd7+8];
	add.s64 	%rd12, %rd11, %rd10;
	ld.global.u32 	%r45, [%rd12];
	mad.lo.s32 	%r46, %r45, %r44, %r43;
	ld.global.u32 	%r47, [%rd7+12];
	add.s64 	%rd13, %rd12, %rd10;
	ld.global.u32 	%r48, [%rd13];
	mad.lo.s32 	%r49, %r48, %r47, %r46;
	ld.global.u32 	%r50, [%rd7+16];
	add.s64 	%rd14, %rd13, %rd10;
	ld.global.u32 	%r51, [%rd14];
	mad.lo.s32 	%r52, %r51, %r50, %r49;
	ld.global.u32 	%r53, [%rd7+20];
	add.s64 	%rd15, %rd14, %rd10;
	ld.global.u32 	%r54, [%rd15];
	mad.lo.s32 	%r55, %r54, %r53, %r52;
	ld.global.u32 	%r56, [%rd7+24];
	add.s64 	%rd16, %rd15, %rd10;
	ld.global.u32 	%r57, [%rd16];
	mad.lo.s32 	%r58, %r57, %r56, %r55;
	ld.global.u32 	%r59, [%rd7+28];
	add.s64 	%rd17, %rd16, %rd10;
	ld.global.u32 	%r60, [%rd17];
	mad.lo.s32 	%r102, %r60, %r59, %r58;
	add.s32 	%r91, %r91, 8;
	add.s32 	%r90, %r90, %r7;
	add.s32 	%r89, %r89, 8;
	setp.ne.s32 	%p5, %r91, 0;
	@%p5 bra 	$L__BB2_3;
$L__BB2_4:
	setp.eq.s32 	%p6, %r4, 0;
	@%p6 bra 	$L__BB2_12;
	and.b32  	%r19, %r32, 3;
	setp.lt.u32 	%p7, %r4, 4;
	@%p7 bra 	$L__BB2_7;
	add.s32 	%r62, %r97, %r3;
	mul.wide.s32 	%rd18, %r62, 4;
	add.s64 	%rd19, %rd2, %rd18;
	ld.global.u32 	%r63, [%rd19];
	mad.lo.s32 	%r64, %r97, %r33, %r2;
	mul.wide.s32 	%rd20, %r64, 4;
	add.s64 	%rd21, %rd1, %rd20;
	ld.global.u32 	%r65, [%rd21];
	mad.lo.s32 	%r66, %r65, %r63, %r102;
	ld.global.u32 	%r67, [%rd19+4];
	mul.wide.s32 	%rd22, %r33, 4;
	add.s64 	%rd23, %rd21, %rd22;
	ld.global.u32 	%r68, [%rd23];
	mad.lo.s32 	%r69, %r68, %r67, %r66;
	ld.global.u32 	%r70, [%rd19+8];
	add.s64 	%rd24, %rd23, %rd22;
	ld.global.u32 	%r71, [%rd24];
	mad.lo.s32 	%r72, %r71, %r70, %r69;
	ld.global.u32 	%r73, [%rd19+12];
	add.s64 	%rd25, %rd24, %rd22;
	ld.global.u32 	%r74, [%rd25];
	mad.lo.s32 	%r102, %r74, %r73, %r72;
	add.s32 	%r97, %r97, 4;
$L__BB2_7:
	setp.eq.s32 	%p8, %r19, 0;
	@%p8 bra 	$L__BB2_12;
	setp.eq.s32 	%p9, %r19, 1;
	@%p9 bra 	$L__BB2_10;
	add.s32 	%r76, %r97, %r3;
	mul.wide.s32 	%rd26, %r76, 4;
	add.s64 	%rd27, %rd2, %rd26;
	ld.global.u32 	%r77, [%rd27];
	mad.lo.s32 	%r78, %r97, %r33, %r2;
	mul.wide.s32 	%rd28, %r78, 4;
	add.s64 	%rd29, %rd1, %rd28;
	ld.global.u32 	%r79, [%rd29];
	mad.lo.s32 	%r80, %r79, %r77, %r102;
	ld.global.u32 	%r81, [%rd27+4];
	mul.wide.s32 	%rd30, %r33, 4;
	add.s64 	%rd31, %rd29, %rd30;
	ld.global.u32 	%r82, [%rd31];
	mad.lo.s32 	%r102, %r82, %r81, %r80;
	add.s32 	%r97, %r97, 2;
$L__BB2_10:
	and.b32  	%r83, %r32, 1;
	setp.eq.b32 	%p10, %r83, 1;
	not.pred 	%p11, %p10;
	@%p11 bra 	$L__BB2_12;
	add.s32 	%r84, %r97, %r3;
	mul.wide.s32 	%rd32, %r84, 4;
	add.s64 	%rd33, %rd2, %rd32;
	ld.global.u32 	%r85, [%rd33];
	mad.lo.s32 	%r86, %r97, %r33, %r2;
	mul.wide.s32 	%rd34, %r86, 4;
	add.s64 	%rd35, %rd1, %rd34;
	ld.global.u32 	%r87, [%rd35];
	mad.lo.s32 	%r102, %r87, %r85, %r102;
$L__BB2_12:
	mad.lo.s32 	%r88, %r33, %r1, %r2;
	cvta.to.global.u64 	%rd36, %rd3;
	mul.wide.u32 	%rd37, %r88, 4;
	add.s64 	%rd38, %rd36, %rd37;
	st.global.u32 	[%rd38], %r102;
$L__BB2_13:
	ret;

}


// ===== COMPILED SASS (sm_100) =====

	.target	sm_100

	.elftype	@"ET_EXEC"


//--------------------- .note.nv.tkinfo           --------------------------
	.section	.note.nv.tkinfo,"",@"SHT_NOTE"
	.sectionflags	@"SHF_NOTE_NV_TKINFO"
	.tkinfo
        /*0018*/ 	.word	0x00000002
        /*0030*/ 	.string	""
        /*0030*/ 	.string	"ptxas"
        /*0030*/ 	.string	"Cuda compilation tools, release 13.0, V13.0.88"
        /*0030*/ 	.string	"Build cuda_13.0.r13.0/compiler.36424714_0"
        /*0030*/ 	.string	"-arch sm_100 -m 64 "



//--------------------- .note.nv.cuinfo           --------------------------
	.section	.note.nv.cuinfo,"",@"SHT_NOTE"
	.sectionflags	@"SHF_NOTE_NV_CUINFO"
        /*0018*/ 	.short	0x0002
        /*001a*/ 	.short	0x0064
        /*001c*/ 	.short	0x0082
	.zero		2


//--------------------- .nv.info                  --------------------------
	.section	.nv.info,"",@"SHT_CUDA_INFO"
	.align	4


	//----- nvinfo : EIATTR_REGCOUNT
	.align		4
        /*0000*/ 	.byte	0x04, 0x2f
        /*0002*/ 	.short	(.L_1 - .L_0)
	.align		4
.L_0:
        /*0004*/ 	.word	index@(_Z22multiplyKernel_rowwisePiS_S_ii)
        /*0008*/ 	.word	0x00000020


	//----- nvinfo : EIATTR_FRAME_SIZE
	.align		4
.L_1:
        /*000c*/ 	.byte	0x04, 0x11
        /*000e*/ 	.short	(.L_3 - .L_2)
	.align		4
.L_2:
        /*0010*/ 	.word	index@(_Z22multiplyKernel_rowwisePiS_S_ii)
        /*0014*/ 	.word	0x00000000


	//----- nvinfo : EIATTR_REGCOUNT
	.align		4
.L_3:
        /*0018*/ 	.byte	0x04, 0x2f
        /*001a*/ 	.short	(.L_5 - .L_4)
	.align		4
.L_4:
        /*001c*/ 	.word	index@(_Z22multiplyKernel_colwisePiS_S_iii)
        /*0020*/ 	.word	0x00000020


	//----- nvinfo : EIATTR_FRAME_SIZE
	.align		4
.L_5:
        /*0024*/ 	.byte	0x04, 0x11
        /*0026*/ 	.short	(.L_7 - .L_6)
	.align		4
.L_6:
        /*0028*/ 	.word	index@(_Z22multiplyKernel_colwisePiS_S_iii)
        /*002c*/ 	.word	0x00000000


	//----- nvinfo : EIATTR_REGCOUNT
	.align		4
.L_7:
        /*0030*/ 	.byte	0x04, 0x2f
        /*0032*/ 	.short	(.L_9 - .L_8)
	.align		4
.L_8:
        /*0034*/ 	.word	index@(_Z26multiplyKernel_elementwisePiS_S_ii)
        /*0038*/ 	.word	0x00000020


	//----- nvinfo : EIATTR_FRAME_SIZE
	.align		4
.L_9:
        /*003c*/ 	.byte	0x04, 0x11
        /*003e*/ 	.short	(.L_11 - .L_10)
	.align		4
.L_10:
        /*0040*/ 	.word	index@(_Z26multiplyKernel_elementwisePiS_S_ii)
        /*0044*/ 	.word	0x00000000


	//----- nvinfo : EIATTR_MIN_STACK_SIZE
	.align		4
.L_11:
        /*0048*/ 	.byte	0x04, 0x12
        /*004a*/ 	.short	(.L_13 - .L_12)
	.align		4
.L_12:
        /*004c*/ 	.word	index@(_Z26multiplyKernel_elementwisePiS_S_ii)
        /*0050*/ 	.word	0x00000000


	//----- nvinfo : EIATTR_MIN_STACK_SIZE
	.align		4
.L_13:
        /*0054*/ 	.byte	0x04, 0x12
        /*0056*/ 	.short	(.L_15 - .L_14)
	.align		4
.L_14:
        /*0058*/ 	.word	index@(_Z22multiplyKernel_colwisePiS_S_iii)
        /*005c*/ 	.word	0x00000000


	//----- nvinfo : EIATTR_MIN_STACK_SIZE
	.align		4
.L_15:
        /*0060*/ 	.byte	0x04, 0x12
        /*0062*/ 	.short	(.L_17 - .L_16)
	.align		4
.L_16:
        /*0064*/ 	.word	index@(_Z22multiplyKernel_rowwisePiS_S_ii)
        /*0068*/ 	.word	0x00000000
.L_17:


//--------------------- .nv.compat                --------------------------
	.section	.nv.compat,"",@"SHT_CUDA_COMPAT_INFO"
	.align	4
        /*0000*/ 	.byte	0x02, 0x09, 0x00, 0x00, 0x02, 0x02, 0x01, 0x00, 0x02, 0x05, 0x05, 0x00, 0x03, 0x07, 0x01, 0x01
        /*0010*/ 	.byte	0x02, 0x03, 0x00, 0x00, 0x02, 0x06, 0x01, 0x00, 0x04, 0x0b, 0x08, 0x00, 0x09, 0x00, 0x00, 0x00
        /*0020*/ 	.byte	0x00, 0x00, 0x00, 0x00


//--------------------- .nv.info._Z26multiplyKernel_elementwisePiS_S_ii --------------------------
	.section	.nv.info._Z26multiplyKernel_elementwisePiS_S_ii,"",@"SHT_CUDA_INFO"
	.sectionflags	@""
	.align	4


	//----- nvinfo : EIATTR_CUDA_API_VERSION
	.align		4
        /*0000*/ 	.byte	0x04, 0x37
        /*0002*/ 	.short	(.L_19 - .L_18)
.L_18:
        /*0004*/ 	.word	0x00000082


	//----- nvinfo : EIATTR_KPARAM_INFO
	.align		4
.L_19:
        /*0008*/ 	.byte	0x04, 0x17
        /*000a*/ 	.short	(.L_21 - .L_20)
.L_20:
        /*000c*/ 	.word	0x00000000
        /*0010*/ 	.short	0x0004
        /*0012*/ 	.short	0x001c
        /*0014*/ 	.byte	0x00, 0xf0, 0x11, 0x00


	//----- nvinfo : EIATTR_KPARAM_INFO
	.align		4
.L_21:
        /*0018*/ 	.byte	0x04, 0x17
        /*001a*/ 	.short	(.L_23 - .L_22)
.L_22:
        /*001c*/ 	.word	0x00000000
        /*0020*/ 	.short	0x0003
        /*0022*/ 	.short	0x0018
        /*0024*/ 	.byte	0x00, 0xf0, 0x11, 0x00


	//----- nvinfo : EIATTR_KPARAM_INFO
	.align		4
.L_23:
        /*0028*/ 	.byte	0x04, 0x17
        /*002a*/ 	.short	(.L_25 - .L_24)
.L_24:
        /*002c*/ 	.word	0x00000000
        /*0030*/ 	.short	0x0002
        /*0032*/ 	.short	0x0010
        /*0034*/ 	.byte	0x00, 0xf5, 0x21, 0x00


	//----- nvinfo : EIATTR_KPARAM_INFO
	.align		4
.L_25:
        /*0038*/ 	.byte	0x04, 0x17
        /*003a*/ 	.short	(.L_27 - .L_26)
.L_26:
        /*003c*/ 	.word	0x00000000
        /*0040*/ 	.short	0x0001
        /*0042*/ 	.short	0x0008
        /*0044*/ 	.byte	0x00, 0xf5, 0x21, 0x00


	//----- nvinfo : EIATTR_KPARAM_INFO
	.align		4
.L_27:
        /*0048*/ 	.byte	0x04, 0x17
        /*004a*/ 	.short	(.L_29 - .L_28)
.L_28:
        /*004c*/ 	.word	0x00000000
        /*0050*/ 	.short	0x0000
        /*0052*/ 	.short	0x0000
        /*0054*/ 	.byte	0x00, 0xf5, 0x21, 0x00


	//----- nvinfo : EIATTR_SPARSE_MMA_MASK
	.align		4
.L_29:
        /*0058*/ 	.byte	0x03, 0x50
        /*005a*/ 	.short	0x0000


	//----- nvinfo : EIATTR_MAXREG_COUNT
	.align		4
        /*005c*/ 	.byte	0x03, 0x1b
        /*005e*/ 	.short	0x00ff


	//----- nvinfo : EIATTR_MERCURY_ISA_VERSION
	.align		4
        /*0060*/ 	.byte	0x03, 0x5f
        /*0062*/ 	.short	0x0101


	//----- nvinfo : EIATTR_VRC_CTA_INIT_COUNT
	.align		4
        /*0064*/ 	.byte	0x02, 0x4a
	.zero		1
	.zero		1


	//----- nvinfo : EIATTR_EXIT_INSTR_OFFSETS
	.align		4
        /*0068*/ 	.byte	0x04, 0x1c
        /*006a*/ 	.short	(.L_31 - .L_30)


	//   ....[0]....
.L_30:
        /*006c*/ 	.word	0x00000060


	//   ....[1]....
        /*0070*/ 	.word	0x00000770


	//----- nvinfo : EIATTR_CBANK_PARAM_SIZE
	.align		4
.L_31:
        /*0074*/ 	.byte	0x03, 0x19
        /*0076*/ 	.short	0x0020


	//----- nvinfo : EIATTR_PARAM_CBANK
	.align		4
        /*0078*/ 	.byte	0x04, 0x0a
        /*007a*/ 	.short	(.L_33 - .L_32)
	.align		4
.L_32:
        /*007c*/ 	.word	index@(.nv.constant0._Z26multiplyKernel_elementwisePiS_S_ii)
        /*0080*/ 	.short	0x0380
        /*0082*/ 	.short	0x0020


	//----- nvinfo : EIATTR_SW_WAR
	.align		4
.L_33:
        /*0084*/ 	.byte	0x04, 0x36
        /*0086*/ 	.short	(.L_35 - .L_34)
.L_34:
        /*0088*/ 	.word	0x00000008
.L_35:


//--------------------- .nv.info._Z22multiplyKernel_colwisePiS_S_iii --------------------------
	.section	.nv.info._Z22multiplyKernel_colwisePiS_S_iii,"",@"SHT_CUDA_INFO"
	.sectionflags	@""
	.align	4


	//----- nvinfo : EIATTR_CUDA_API_VERSION
	.align		4
        /*0000*/ 	.byte	0x04, 0x37
        /*0002*/ 	.short	(.L_37 - .L_36)
.L_36:
        /*0004*/ 	.word	0x00000082


	//----- nvinfo : EIATTR_KPARAM_INFO
	.align		4
.L_37:
        /*0008*/ 	.byte	0x04, 0x17
        /*000a*/ 	.short	(.L_39 - .L_38)
.L_38:
        /*000c*/ 	.word	0x00000000
        /*0010*/ 	.short	0x0005
        /*0012*/ 	.short	0x0020
        /*0014*/ 	.byte	0x00, 0xf0, 0x11, 0x00


	//----- nvinfo : EIATTR_KPARAM_INFO
	.align		4
.L_39:
        /*0018*/ 	.byte	0x04, 0x17
        /*001a*/ 	.short	(.L_41 - .L_40)
.L_40:
        /*001c*/ 	.word	0x00000000
        /*0020*/ 	.short	0x0004
        /*0022*/ 	.short	0x001c
        /*0024*/ 	.byte	0x00, 0xf0, 0x11, 0x00


	//----- nvinfo : EIATTR_KPARAM_INFO
	.align		4
.L_41:
        /*0028*/ 	.byte	0x04, 0x17
        /*002a*/ 	.short	(.L_43 - .L_42)
.L_42:
        /*002c*/ 	.word	0x00000000
        /*0030*/ 	.short	0x0003
        /*0032*/ 	.short	0x0018
        /*0034*/ 	.byte	0x00, 0xf0, 0x11, 0x00


	//----- nvinfo : EIATTR_KPARAM_INFO
	.align		4
.L_43:
        /*0038*/ 	.byte	0x04, 0x17
        /*003a*/ 	.short	(.L_45 - .L_44)
.L_44:
        /*003c*/ 	.word	0x00000000
        /*0040*/ 	.short	0x0002
        /*0042*/ 	.short	0x0010
        /*0044*/ 	.byte	0x00, 0xf5, 0x21, 0x00


	//----- nvinfo : EIATTR_KPARAM_INFO
	.align		4
.L_45:
        /*0048*/ 	.byte	0x04, 0x17
        /*004a*/ 	.short	(.L_47 - .L_46)
.L_46:
        /*004c*/ 	.word	0x00000000
        /*0050*/ 	.short	0x0001
        /*0052*/ 	.short	0x0008
        /*0054*/ 	.byte	0x00, 0xf5, 0x21, 0x00


	//----- nvinfo : EIATTR_KPARAM_INFO
	.align		4
.L_47:
        /*0058*/ 	.byte	0x04, 0x17
        /*005a*/ 	.short	(.L_49 - .L_48)
.L_48:
        /*005c*/ 	.word	0x00000000
        /*0060*/ 	.short	0x0000
        /*0062*/ 	.short	0x0000
        /*0064*/ 	.byte	0x00, 0xf5, 0x21, 0x00


	//----- nvinfo : EIATTR_SPARSE_MMA_MASK
	.align		4
.L_49:
        /*0068*/ 	.byte	0x03, 0x50
        /*006a*/ 	.short	0x0000


	//----- nvinfo : EIATTR_MAXREG_COUNT
	.align		4
        /*006c*/ 	.byte	0x03, 0x1b
        /*006e*/ 	.short	0x00ff


	//----- nvinfo : EIATTR_MERCURY_ISA_VERSION
	.align		4
        /*0070*/ 	.byte	0x03, 0x5f
        /*0072*/ 	.short	0x0101


	//----- nvinfo : EIATTR_VRC_CTA_INIT_COUNT
	.align		4
        /*0074*/ 	.byte	0x02, 0x4a
	.zero		1
	.zero		1


	//----- nvinfo : EIATTR_EXIT_INSTR_OFFSETS
	.align		4
        /*0078*/ 	.byte	0x04, 0x1c
        /*007a*/ 	.short	(.L_51 - .L_50)


	//   ....[0]....
.L_50:
        /*007c*/ 	.word	0x00000060


	//   ....[1]....
        /*0080*/ 	.word	0x00000930


	//   ....[2]....
        /*0084*/ 	.word	0x00000b10


	//   ....[3]....
        /*0088*/ 	.word	0x00000c10


	//   ....[4]....
        /*008c*/ 	.word	0x00000cd0


	//   ....[5]....
        /*0090*/ 	.word	0x00000d20


	//----- nvinfo : EIATTR_CBANK_PARAM_SIZE
	.align		4
.L_51:
        /*0094*/ 	.byte	0x03, 0x19
        /*0096*/ 	.short	0x0024


	//----- nvinfo : EIATTR_PARAM_CBANK
	.align		4
        /*0098*/ 	.byte	0x04, 0x0a
        /*009a*/ 	.short	(.L_53 - .L_52)
	.align		4
.L_52:
        /*009c*/ 	.word	index@(.nv.constant0._Z22multiplyKernel_colwisePiS_S_iii)
        /*00a0*/ 	.short	0x0380
        /*00a2*/ 	.short	0x0024


	//----- nvinfo : EIATTR_SW_WAR
	.align		4
.L_53:
        /*00a4*/ 	.byte	0x04, 0x36
        /*00a6*/ 	.short	(.L_55 - .L_54)
.L_54:
        /*00a8*/ 	.word	0x00000008
.L_55:


//--------------------- .nv.info._Z22multiplyKernel_rowwisePiS_S_ii --------------------------
	.section	.nv.info._Z22multiplyKernel_rowwisePiS_S_ii,"",@"SHT_CUDA_INFO"
	.sectionflags	@""
	.align	4


	//----- nvinfo : EIATTR_CUDA_API_VERSION
	.align		4
        /*0000*/ 	.byte	0x04, 0x37
        /*0002*/ 	.short	(.L_57 - .L_56)
.L_56:
        /*0004*/ 	.word	0x00000082


	//----- nvinfo : EIATTR_KPARAM_INFO
	.align		4
.L_57:
        /*0008*/ 	.byte	0x04, 0x17
        /*000a*/ 	.short	(.L_59 - .L_58)
.L_58:
        /*000c*/ 	.word	0x00000000
        /*0010*/ 	.short	0x0004
        /*0012*/ 	.short	0x001c
        /*0014*/ 	.byte	0x00, 0xf0, 0x11, 0x00


	//----- nvinfo : EIATTR_KPARAM_INFO
	.align		4
.L_59:
        /*0018*/ 	.byte	0x04, 0x17
        /*001a*/ 	.short	(.L_61 - .L_60)
.L_60:
        /*001c*/ 	.word	0x00000000
        /*0020*/ 	.short	0x0003
        /*0022*/ 	.short	0x0018
        /*0024*/ 	.byte	0x00, 0xf0, 0x11, 0x00


	//----- nvinfo : EIATTR_KPARAM_INFO
	.align		4
.L_61:
        /*0028*/ 	.byte	0x04, 0x17
        /*002a*/ 	.short	(.L_63 - .L_62)
.L_62:
        /*002c*/ 	.word	0x00000000
        /*0030*/ 	.short	0x0002
        /*0032*/ 	.short	0x0010
        /*0034*/ 	.byte	0x00, 0xf5, 0x21, 0x00


	//----- nvinfo : EIATTR_KPARAM_INFO
	.align		4
.L_63:
        /*0038*/ 	.byte	0x04, 0x17
        /*003a*/ 	.short	(.L_65 - .L_64)
.L_64:
        /*003c*/ 	.word	0x00000000
        /*0040*/ 	.short	0x0001
        /*0042*/ 	.short	0x0008
        /*0044*/ 	.byte	0x00, 0xf5, 0x21, 0x00


	//----- nvinfo : EIATTR_KPARAM_INFO
	.align		4
.L_65:
        /*0048*/ 	.byte	0x04, 0x17
        /*004a*/ 	.short	(.L_67 - .L_66)
.L_66:
        /*004c*/ 	.word	0x00000000
        /*0050*/ 	.short	0x0000
        /*0052*/ 	.short	0x0000
        /*0054*/ 	.byte	0x00, 0xf5, 0x21, 0x00


	//----- nvinfo : EIATTR_SPARSE_MMA_MASK
	.align		4
.L_67:
        /*0058*/ 	.byte	0x03, 0x50
        /*005a*/ 	.short	0x0000


	//----- nvinfo : EIATTR_MAXREG_COUNT
	.align		4
        /*005c*/ 	.byte	0x03, 0x1b
        /*005e*/ 	.short	0x00ff


	//----- nvinfo : EIATTR_MERCURY_ISA_VERSION
	.align		4
        /*0060*/ 	.byte	0x03, 0x5f
        /*0062*/ 	.short	0x0101


	//----- nvinfo : EIATTR_VRC_CTA_INIT_COUNT
	.align		4
        /*0064*/ 	.byte	0x02, 0x4a
	.zero		1
	.zero		1


	//----- nvinfo : EIATTR_EXIT_INSTR_OFFSETS
	.align		4
        /*0068*/ 	.byte	0x04, 0x1c
        /*006a*/ 	.short	(.L_69 - .L_68)


	//   ....[0]....
.L_68:
        /*006c*/ 	.word	0x00000050


	//   ....[1]....
        /*0070*/ 	.word	0x00000a00


	//----- nvinfo : EIATTR_CBANK_PARAM_SIZE
	.align		4
.L_69:
        /*0074*/ 	.byte	0x03, 0x19
        /*0076*/ 	.short	0x0020


	//----- nvinfo : EIATTR_PARAM_CBANK
	.align		4
        /*0078*/ 	.byte	0x04, 0x0a
        /*007a*/ 	.short	(.L_71 - .L_70)
	.align		4
.L_70:
        /*007c*/ 	.word	index@(.nv.constant0._Z22multiplyKernel_rowwisePiS_S_ii)
        /*0080*/ 	.short	0x0380
        /*0082*/ 	.short	0x0020


	//----- nvinfo : EIATTR_SW_WAR
	.align		4
.L_71:
        /*0084*/ 	.byte	0x04, 0x36
        /*0086*/ 	.short	(.L_73 - .L_72)
.L_72:
        /*0088*/ 	.word	0x00000008
.L_73:


//--------------------- .nv.callgraph             --------------------------
	.section	.nv.callgraph,"",@"SHT_CUDA_CALLGRAPH"
	.align	4
	.sectionentsize	8
	.align		4
        /*0000*/ 	.word	0x00000000
	.align		4
        /*0004*/ 	.word	0xffffffff
	.align		4
        /*0008*/ 	.word	0x00000000
	.align		4
        /*000c*/ 	.word	0xfffffffe
	.align		4
        /*0010*/ 	.word	0x00000000
	.align		4
        /*0014*/ 	.word	0xfffffffd
	.align		4
        /*0018*/ 	.word	0x00000000
	.align		4
        /*001c*/ 	.word	0xfffffffc


//--------------------- .text._Z26multiplyKernel_elementwisePiS_S_ii --------------------------
	.section	.text._Z26multiplyKernel_elementwisePiS_S_ii,"ax",@progbits
	.align	128
        .global         _Z26multiplyKernel_elementwisePiS_S_ii
        .type           _Z26multiplyKernel_elementwisePiS_S_ii,@function
        .size           _Z26multiplyKernel_elementwisePiS_S_ii,(.L_x_23 - _Z26multiplyKernel_elementwisePiS_S_ii)
        .other          _Z26multiplyKernel_elementwisePiS_S_ii,@"STO_CUDA_ENTRY STV_DEFAULT"
_Z26multiplyKernel_elementwisePiS_S_ii:
.text._Z26multiplyKernel_elementwisePiS_S_ii:
[----:B------:R-:W-:Y:S01]  /*0000*/  LDC R1, c[0x0][0x37c] ;  /* 0x0000df00ff017b82 */ /* 0x000fe20000000800 */
[----:B------:R-:W0:Y:S07]  /*0010*/  S2R R16, SR_TID.X ;  /* 0x0000000000107919 */ /* 0x000e2e0000002100 */
[----:B------:R-:W0:Y:S01]  /*0020*/  LDC.64 R2, c[0x0][0x398] ;  /* 0x0000e600ff027b82 */ /* 0x000e220000000a00 */
[----:B------:R-:W1:Y:S01]  /*0030*/  S2R R19, SR_TID.Y ;  /* 0x0000000000137919 */ /* 0x000e620000002200 */
[----:B0-----:R-:W-:-:S04]  /*0040*/  ISETP.GE.AND P0, PT, R16, R3, PT ;  /* 0x000000031000720c */ /* 0x001fc80003f06270 */
[----:B-1----:R-:W-:-:S13]  /*0050*/  ISETP.GE.OR P0, PT, R19, R2, P0 ;  /* 0x000000021300720c */ /* 0x002fda0000706670 */
[----:B------:R-:W-:Y:S05]  /*0060*/  @P0 EXIT ;  /* 0x000000000000094d */ /* 0x000fea0003800000 */
[C---:B------:R-:W-:Y:S01]  /*0070*/  IADD3 R0, PT, PT, R2.reuse, -0x1, RZ ;  /* 0xffffffff02007810 */ /* 0x040fe20007ffe0ff */
[----:B------:R-:W0:Y:S01]  /*0080*/  LDCU.64 UR4, c[0x0][0x358] ;  /* 0x00006b00ff0477ac */ /* 0x000e220008000a00 */
[----:B------:R-:W-:Y:S01]  /*0090*/  LOP3.LUT R26, R2, 0x7, RZ, 0xc0, !PT ;  /* 0x00000007021a7812 */ /* 0x000fe200078ec0ff */
[----:B------:R-:W-:Y:S01]  /*00a0*/  IMAD R17, R19, R2, RZ ;  /* 0x0000000213117224 */ /* 0x000fe200078e02ff */
[----:B------:R-:W-:Y:S01]  /*00b0*/  ISETP.GE.U32.AND P1, PT, R0, 0x7, PT ;  /* 0x000000070000780c */ /* 0x000fe20003f26070 */
[----:B------:R-:W-:Y:S01]  /*00c0*/  HFMA2 R0, -RZ, RZ, 0, 0 ;  /* 0x00000000ff007431 */ /* 0x000fe200000001ff */
[----:B------:R-:W-:Y:S02]  /*00d0*/  ISETP.NE.AND P0, PT, R26, RZ, PT ;  /* 0x000000ff1a00720c */ /* 0x000fe40003f05270 */
[----:B------:R-:W-:-:S09]  /*00e0*/  MOV R27, RZ ;  /* 0x000000ff001b7202 */ /* 0x000fd20000000f00 */
[----:B------:R-:W-:Y:S05]  /*00f0*/  @!P1 BRA `(.L_x_0) ;  /* 0x0000000000b49947 */ /* 0x000fea0003800000 */
[----:B------:R-:W-:Y:S02]  /*0100*/  LOP3.LUT R0, R2, 0xfffffff8, RZ, 0xc0, !PT ;  /* 0xfffffff802007812 */ /* 0x000fe400078ec0ff */
[----:B------:R-:W-:Y:S02]  /*0110*/  MOV R27, RZ ;  /* 0x000000ff001b7202 */ /* 0x000fe40000000f00 */
[----:B------:R-:W-:Y:S02]  /*0120*/  MOV R18, R17 ;  /* 0x0000001100127202 */ /* 0x000fe40000000f00 */
[----:B------:R-:W-:Y:S02]  /*0130*/  MOV R20, R16 ;  /* 0x0000001000147202 */ /* 0x000fe40000000f00 */
[----:B------:R-:W-:-:S07]  /*0140*/  IADD3 R21, PT, PT, -R0, RZ, RZ ;  /* 0x000000ff00157210 */ /* 0x000fce0007ffe1ff */
.L_x_1:
[----:B------:R-:W1:Y:S08]  /*0150*/  LDC.64 R4, c[0x0][0x380] ;  /* 0x0000e000ff047b82 */ /* 0x000e700000000a00 */
[----:B------:R-:W2:Y:S01]  /*0160*/  LDC.64 R12, c[0x0][0x388] ;  /* 0x0000e200ff0c7b82 */ /* 0x000ea20000000a00 */
[----:B-1----:R-:W-:-:S05]  /*0170*/  IMAD.WIDE R4, R18, 0x4, R4 ;  /* 0x0000000412047825 */ /* 0x002fca00078e0204 */
[----:B0-----:R-:W3:Y:S01]  /*0180*/  LDG.E R28, desc[UR4][R4.64] ;  /* 0x00000004041c7981 */ /* 0x001ee2000c1e1900 */
[----:B--2---:R-:W-:-:S03]  /*0190*/  IMAD.WIDE R12, R20, 0x4, R12 ;  /* 0x00000004140c7825 */ /* 0x004fc600078e020c */
[----:B------:R-:W2:Y:S04]  /*01a0*/  LDG.E R22, desc[UR4][R4.64+0x4] ;  /* 0x0000040404167981 */ /* 0x000ea8000c1e1900 */
[----:B------:R0:W3:Y:S01]  /*01b0*/  LDG.E R24, desc[UR4][R12.64] ;  /* 0x000000040c187981 */ /* 0x0000e2000c1e1900 */
[----:B------:R-:W-:-:S03]  /*01c0*/  IMAD.WIDE R14, R3, 0x4, R12 ;  /* 0x00000004030e7825 */ /* 0x000fc600078e020c */
[----:B------:R-:W4:Y:S01]  /*01d0*/  LDG.E R25, desc[UR4][R4.64+0x8] ;  /* 0x0000080404197981 */ /* 0x000f22000c1e1900 */
[----:B------:R-:W-:-:S03]  /*01e0*/  IMAD.WIDE R6, R3, 0x4, R14 ;  /* 0x0000000403067825 */ /* 0x000fc600078e020e */
[----:B------:R1:W2:Y:S01]  /*01f0*/  LDG.E R23, desc[UR4][R14.64] ;  /* 0x000000040e177981 */ /* 0x0002a2000c1e1900 */
[----:B------:R-:W-:-:S03]  /*0200*/  IMAD.WIDE R8, R3, 0x4, R6 ;  /* 0x0000000403087825 */ /* 0x000fc600078e0206 */
[----:B------:R-:W4:Y:S01]  /*0210*/  LDG.E R6, desc[UR4][R6.64] ;  /* 0x0000000406067981 */ /* 0x000f22000c1e1900 */
[----:B------:R-:W-:-:S03]  /*0220*/  IMAD.WIDE R10, R3, 0x4, R8 ;  /* 0x00000004030a7825 */ /* 0x000fc600078e0208 */
[----:B------:R5:W4:Y:S01]  /*0230*/  LDG.E R29, desc[UR4][R8.64] ;  /* 0x00000004081d7981 */ /* 0x000b22000c1e1900 */
[----:B0-----:R-:W-:-:S03]  /*0240*/  IMAD.WIDE R12, R3, 0x4, R10 ;  /* 0x00000004030c7825 */ /* 0x001fc600078e020a */
[----:B------:R-:W4:Y:S01]  /*0250*/  LDG.E R7, desc[UR4][R10.64] ;  /* 0x000000040a077981 */ /* 0x000f22000c1e1900 */
[----:B-1----:R-:W-:-:S03]  /*0260*/  IMAD.WIDE R14, R3, 0x4, R12 ;  /* 0x00000004030e7825 */ /* 0x002fc600078e020c */
[----:B------:R-:W4:Y:S01]  /*0270*/  LDG.E R10, desc[UR4][R4.64+0xc] ;  /* 0x00000c04040a7981 */ /* 0x000f22000c1e1900 */
[----:B-----5:R-:W-:-:S03]  /*0280*/  IMAD.WIDE R8, R3, 0x4, R14 ;  /* 0x0000000403087825 */ /* 0x020fc600078e020e */
[----:B------:R-:W5:Y:S04]  /*0290*/  LDG.E R11, desc[UR4][R4.64+0x18] ;  /* 0x00001804040b7981 */ /* 0x000f68000c1e1900 */
[----:B------:R-:W5:Y:S01]  /*02a0*/  LDG.E R8, desc[UR4][R8.64] ;  /* 0x0000000408087981 */ /* 0x000f62000c1e1900 */
[----:B---3--:R-:W-:-:S03]  /*02b0*/  IMAD R24, R28, R24, R27 ;  /* 0x000000181c187224 */ /* 0x008fc600078e021b */
[----:B------:R-:W3:Y:S04]  /*02c0*/  LDG.E R28, desc[UR4][R4.64+0x10] ;  /* 0x00001004041c7981 */ /* 0x000ee8000c1e1900 */
[----:B------:R-:W5:Y:S04]  /*02d0*/  LDG.E R27, desc[UR4][R12.64] ;  /* 0x000000040c1b7981 */ /* 0x000f68000c1e1900 */
[----:B------:R-:W5:Y:S04]  /*02e0*/  LDG.E R12, desc[UR4][R4.64+0x14] ;  /* 0x00001404040c7981 */ /* 0x000f68000c1e1900 */
[----:B------:R0:W5:Y:S04]  /*02f0*/  LDG.E R13, desc[UR4][R4.64+0x1c] ;  /* 0x00001c04040d7981 */ /* 0x000168000c1e1900 */
[----:B------:R-:W0:Y:S01]  /*0300*/  LDG.E R4, desc[UR4][R14.64] ;  /* 0x000000040e047981 */ /* 0x000e22000c1e1900 */
[----:B--2---:R-:W-:Y:S01]  /*0310*/  IMAD R22, R22, R23, R24 ;  /* 0x0000001716167224 */ /* 0x004fe200078e0218 */
[----:B------:R-:W-:-:S03]  /*0320*/  IADD3 R21, PT, PT, R21, 0x8, RZ ;  /* 0x0000000815157810 */ /* 0x000fc60007ffe0ff */
[----:B----4-:R-:W-:Y:S01]  /*0330*/  IMAD R6, R25, R6, R22 ;  /* 0x0000000619067224 */ /* 0x010fe200078e0216 */
[----:B------:R-:W-:-:S03]  /*0340*/  ISETP.NE.AND P1, PT, R21, RZ, PT ;  /* 0x000000ff1500720c */ /* 0x000fc60003f25270 */
[----:B------:R-:W-:Y:S01]  /*0350*/  IMAD R6, R10, R29, R6 ;  /* 0x0000001d0a067224 */ /* 0x000fe200078e0206 */
[----:B------:R-:W-:Y:S02]  /*0360*/  IADD3 R18, PT, PT, R18, 0x8, RZ ;  /* 0x0000000812127810 */ /* 0x000fe40007ffe0ff */
[----:B------:R-:W-:Y:S01]  /*0370*/  LEA R20, R3, R20, 0x3 ;  /* 0x0000001403147211 */ /* 0x000fe200078e18ff */
[----:B---3--:R-:W-:-:S04]  /*0380*/  IMAD R6, R28, R7, R6 ;  /* 0x000000071c067224 */ /* 0x008fc800078e0206 */
[----:B-----5:R-:W-:-:S04]  /*0390*/  IMAD R6, R12, R27, R6 ;  /* 0x0000001b0c067224 */ /* 0x020fc800078e0206 */
[----:B0-----:R-:W-:-:S04]  /*03a0*/  IMAD R4, R11, R4, R6 ;  /* 0x000000040b047224 */ /* 0x001fc800078e0206 */
[----:B------:R-:W-:Y:S01]  /*03b0*/  IMAD R27, R13, R8, R4 ;  /* 0x000000080d1b7224 */ /* 0x000fe200078e0204 */
[----:B------:R-:W-:Y:S06]  /*03c0*/  @P1 BRA `(.L_x_1) ;  /* 0xfffffffc00601947 */ /* 0x000fec000383ffff */
.L_x_0:
[----:B------:R-:W-:Y:S05]  /*03d0*/  @!P0 BRA `(.L_x_2) ;  /* 0x0000000000d48947 */ /* 0x000fea0003800000 */
[----:B------:R-:W-:Y:S02]  /*03e0*/  ISETP.GE.U32.AND P0, PT, R26, 0x4, PT ;  /* 0x000000041a00780c */ /* 0x000fe40003f06070 */
[----:B------:R-:W-:-:S04]  /*03f0*/  LOP3.LUT R15, R2, 0x3, RZ, 0xc0, !PT ;  /* 0x00000003020f7812 */ /* 0x000fc800078ec0ff */
[----:B------:R-:W-:-:S07]  /*0400*/  ISETP.NE.AND P1, PT, R15, RZ, PT ;  /* 0x000000ff0f00720c */ /* 0x000fce0003f25270 */
[----:B------:R-:W-:Y:S06]  /*0410*/  @!P0 BRA `(.L_x_3) ;  /* 0x0000000000588947 */ /* 0x000fec0003800000 */
[----:B------:R-:W1:Y:S01]  /*0420*/  LDC.64 R10, c[0x0][0x388] ;  /* 0x0000e200ff0a7b82 */ /* 0x000e620000000a00 */
[----:B------:R-:W-:Y:S01]  /*0430*/  IMAD R9, R0, R3, R16 ;  /* 0x0000000300097224 */ /* 0x000fe200078e0210 */
[----:B------:R-:W-:-:S06]  /*0440*/  IADD3 R7, PT, PT, R17, R0, RZ ;  /* 0x0000000011077210 */ /* 0x000fcc0007ffe0ff */
[----:B------:R-:W2:Y:S01]  /*0450*/  LDC.64 R4, c[0x0][0x380] ;  /* 0x0000e000ff047b82 */ /* 0x000ea20000000a00 */
[----:B-1----:R-:W-:-:S04]  /*0460*/  IMAD.WIDE R10, R9, 0x4, R10 ;  /* 0x00000004090a7825 */ /* 0x002fc800078e020a */
[----:B------:R-:W-:Y:S02]  /*0470*/  IMAD.WIDE R12, R3, 0x4, R10 ;  /* 0x00000004030c7825 */ /* 0x000fe400078e020a */
[----:B0-----:R-:W3:Y:S02]  /*0480*/  LDG.E R10, desc[UR4][R10.64] ;  /* 0x000000040a0a7981 */ /* 0x001ee4000c1e1900 */
[----:B--2---:R-:W-:-:S04]  /*0490*/  IMAD.WIDE R4, R7, 0x4, R4 ;  /* 0x0000000407047825 */ /* 0x004fc800078e0204 */
[C---:B------:R-:W-:Y:S01]  /*04a0*/  IMAD.WIDE R6, R3.reuse, 0x4, R12 ;  /* 0x0000000403067825 */ /* 0x040fe200078e020c */
[----:B------:R-:W3:Y:S04]  /*04b0*/  LDG.E R14, desc[UR4][R4.64] ;  /* 0x00000004040e7981 */ /* 0x000ee8000c1e1900 */
[----:B------:R-:W2:Y:S01]  /*04c0*/  LDG.E R12, desc[UR4][R12.64] ;  /* 0x000000040c0c7981 */ /* 0x000ea2000c1e1900 */
[----:B------:R-:W-:-:S03]  /*04d0*/  IMAD.WIDE R8, R3, 0x4, R6 ;  /* 0x0000000403087825 */ /* 0x000fc600078e0206 */
[----:B------:R-:W2:Y:S04]  /*04e0*/  LDG.E R21, desc[UR4][R4.64+0x4] ;  /* 0x0000040404157981 */ /* 0x000ea8000c1e1900 */
[----:B------:R-:W4:Y:S04]  /*04f0*/  LDG.E R18, desc[UR4][R6.64] ;  /* 0x0000000406127981 */ /* 0x000f28000c1e1900 */
[----:B------:R-:W4:Y:S04]  /*0500*/  LDG.E R23, desc[UR4][R4.64+0x8] ;  /* 0x0000080404177981 */ /* 0x000f28000c1e1900 */
[----:B------:R-:W5:Y:S04]  /*0510*/  LDG.E R25, desc[UR4][R4.64+0xc] ;  /* 0x00000c0404197981 */ /* 0x000f68000c1e1900 */
[----:B------:R-:W5:Y:S01]  /*0520*/  LDG.E R8, desc[UR4][R8.64] ;  /* 0x0000000408087981 */ /* 0x000f62000c1e1900 */
[----:B------:R-:W-:Y:S01]  /*0530*/  IADD3 R0, PT, PT, R0, 0x4, RZ ;  /* 0x0000000400007810 */ /* 0x000fe20007ffe0ff */
[----:B---3--:R-:W-:-:S04]  /*0540*/  IMAD R14, R14, R10, R27 ;  /* 0x0000000a0e0e7224 */ /* 0x008fc800078e021b */
[----:B--2---:R-:W-:-:S04]  /*0550*/  IMAD R14, R21, R12, R14 ;  /* 0x0000000c150e7224 */ /* 0x004fc800078e020e */
[----:B----4-:R-:W-:-:S04]  /*0560*/  IMAD R14, R23, R18, R14 ;  /* 0x00000012170e7224 */ /* 0x010fc800078e020e */
[----:B-----5:R-:W-:-:S07]  /*0570*/  IMAD R27, R25, R8, R14 ;  /* 0x00000008191b7224 */ /* 0x020fce00078e020e */
.L_x_3:
[----:B------:R-:W-:Y:S05]  /*0580*/  @!P1 BRA `(.L_x_2) ;  /* 0x0000000000689947 */ /* 0x000fea0003800000 */
[----:B------:R-:W1:Y:S01]  /*0590*/  LDC.64 R10, c[0x0][0x388] ;  /* 0x0000e200ff0a7b82 */ /* 0x000e620000000a00 */
[----:B------:R-:W-:Y:S02]  /*05a0*/  ISETP.NE.AND P0, PT, R15, 0x1, PT ;  /* 0x000000010f00780c */ /* 0x000fe40003f05270 */
[----:B------:R-:W-:-:S04]  /*05b0*/  LOP3.LUT R2, R2, 0x1, RZ, 0xc0, !PT ;  /* 0x0000000102027812 */ /* 0x000fc800078ec0ff */
[----:B------:R-:W-:Y:S01]  /*05c0*/  ISETP.NE.U32.AND P1, PT, R2, 0x1, PT ;  /* 0x000000010200780c */ /* 0x000fe20003f25070 */
[----:B------:R-:W2:Y:S06]  /*05d0*/  LDC.64 R8, c[0x0][0x380] ;  /* 0x0000e000ff087b82 */ /* 0x000eac0000000a00 */
[C---:B------:R-:W-:Y:S01]  /*05e0*/  @P0 IMAD R15, R0.reuse, R3, R16 ;  /* 0x00000003000f0224 */ /* 0x040fe200078e0210 */
[----:B------:R-:W-:Y:S01]  /*05f0*/  @P0 IADD3 R13, PT, PT, R17, R0, RZ ;  /* 0x00000000110d0210 */ /* 0x000fe20007ffe0ff */
[----:B------:R-:W3:Y:S01]  /*0600*/  LDC.64 R6, c[0x0][0x380] ;  /* 0x0000e000ff067b82 */ /* 0x000ee20000000a00 */
[----:B------:R-:W-:-:S04]  /*0610*/  @P0 IADD3 R0, PT, PT, R0, 0x2, RZ ;  /* 0x0000000200000810 */ /* 0x000fc80007ffe0ff */
[----:B------:R-:W-:-:S03]  /*0620*/  @!P1 IADD3 R17, PT, PT, R17, R0, RZ ;  /* 0x0000000011119210 */ /* 0x000fc60007ffe0ff */
[----:B------:R-:W4:Y:S01]  /*0630*/  LDC.64 R4, c[0x0][0x388] ;  /* 0x0000e200ff047b82 */ /* 0x000f220000000a00 */
[----:B-1----:R-:W-:-:S04]  /*0640*/  @P0 IMAD.WIDE R10, R15, 0x4, R10 ;  /* 0x000000040f0a0825 */ /* 0x002fc800078e020a */
[----:B------:R-:W-:Y:S01]  /*0650*/  @!P1 IMAD R15, R0, R3, R16 ;  /* 0x00000003000f9224 */ /* 0x000fe200078e0210 */
[----:B0-----:R-:W5:Y:S01]  /*0660*/  @P0 LDG.E R2, desc[UR4][R10.64] ;  /* 0x000000040a020981 */ /* 0x001f62000c1e1900 */
[----:B--2---:R-:W-:-:S04]  /*0670*/  @P0 IMAD.WIDE R8, R13, 0x4, R8 ;  /* 0x000000040d080825 */ /* 0x004fc800078e0208 */
[----:B------:R-:W-:Y:S01]  /*0680*/  @P0 IMAD.WIDE R12, R3, 0x4, R10 ;  /* 0x00000004030c0825 */ /* 0x000fe200078e020a */
[----:B------:R-:W5:Y:S03]  /*0690*/  @P0 LDG.E R0, desc[UR4][R8.64] ;  /* 0x0000000408000981 */ /* 0x000f66000c1e1900 */
[----:B---3--:R-:W-:Y:S01]  /*06a0*/  @!P1 IMAD.WIDE R6, R17, 0x4, R6 ;  /* 0x0000000411069825 */ /* 0x008fe200078e0206 */
[----:B------:R-:W2:Y:S04]  /*06b0*/  @P0 LDG.E R21, desc[UR4][R8.64+0x4] ;  /* 0x0000040408150981 */ /* 0x000ea8000c1e1900 */
[----:B------:R-:W2:Y:S01]  /*06c0*/  @P0 LDG.E R12, desc[UR4][R12.64] ;  /* 0x000000040c0c0981 */ /* 0x000ea2000c1e1900 */
[----:B----4-:R-:W-:-:S03]  /*06d0*/  @!P1 IMAD.WIDE R4, R15, 0x4, R4 ;  /* 0x000000040f049825 */ /* 0x010fc600078e0204 */
[----:B------:R-:W3:Y:S04]  /*06e0*/  @!P1 LDG.E R6, desc[UR4][R6.64] ;  /* 0x0000000406069981 */ /* 0x000ee8000c1e1900 */
[----:B------:R-:W3:Y:S01]  /*06f0*/  @!P1 LDG.E R4, desc[UR4][R4.64] ;  /* 0x0000000404049981 */ /* 0x000ee2000c1e1900 */
[----:B-----5:R-:W-:-:S04]  /*0700*/  @P0 IMAD R0, R0, R2, R27 ;  /* 0x0000000200000224 */ /* 0x020fc800078e021b */
[----:B--2---:R-:W-:-:S04]  /*0710*/  @P0 IMAD R27, R21, R12, R0 ;  /* 0x0000000c151b0224 */ /* 0x004fc800078e0200 */
[----:B---3--:R-:W-:-:S07]  /*0720*/  @!P1 IMAD R27, R6, R4, R27 ;  /* 0x00000004061b9224 */ /* 0x008fce00078e021b */
.L_x_2:
[----:B------:R-:W1:Y:S01]  /*0730*/  LDC.64 R4, c[0x0][0x390] ;  /* 0x0000e400ff047b82 */ /* 0x000e620000000a00 */
[----:B------:R-:W-:-:S04]  /*0740*/  IMAD R3, R19, R3, R16 ;  /* 0x0000000313037224 */ /* 0x000fc800078e0210 */
[----:B-1----:R-:W-:-:S05]  /*0750*/  IMAD.WIDE.U32 R2, R3, 0x4, R4 ;  /* 0x0000000403027825 */ /* 0x002fca00078e0004 */
[----:B0-----:R-:W-:Y:S01]  /*0760*/  STG.E desc[UR4][R2.64], R27 ;  /* 0x0000001b02007986 */ /* 0x001fe2000c101904 */
[----:B------:R-:W-:Y:S05]  /*0770*/  EXIT ;  /* 0x000000000000794d */ /* 0x000fea0003800000 */
.L_x_4:
[----:B------:R-:W-:-:S00]  /*0780*/  BRA `(.L_x_4) ;  /* 0xfffffffc00fc7947 */ /* 0x000fc0000383ffff */
[----:B------:R-:W-:-:S00]  /*0790*/  NOP ;  /* 0x0000000000007918 */ /* 0x000fc00000000000 */
        /* <DEDUP_REMOVED lines=14> */
.L_x_23:


//--------------------- .text._Z22multiplyKernel_colwisePiS_S_iii --------------------------
	.section	.text._Z22multiplyKernel_colwisePiS_S_iii,"ax",@progbits
	.align	128
        .global         _Z22multiplyKernel_colwisePiS_S_iii
        .type           _Z22multiplyKernel_colwisePiS_S_iii,@function
        .size           _Z22multiplyKernel_colwisePiS_S_iii,(.L_x_24 - _Z22multiplyKernel_colwisePiS_S_iii)
        .other          _Z22multiplyKernel_colwisePiS_S_iii,@"STO_CUDA_ENTRY STV_DEFAULT"
_Z22multiplyKernel_colwisePiS_S_iii:
.text._Z22multiplyKernel_colwisePiS_S_iii:
[----:B------:R-:W-:Y:S01]  /*0000*/  LDC R1, c[0x0][0x37c] ;  /* 0x0000df00ff017b82 */ /* 0x000fe20000000800 */
[----:B------:R-:W0:Y:S07]  /*0010*/  S2R R0, SR_TID.X ;  /* 0x0000000000007919 */ /* 0x000e2e0000002100 */
[----:B------:R-:W1:Y:S08]  /*0020*/  LDC R2, c[0x0][0x398] ;  /* 0x0000e600ff027b82 */ /* 0x000e700000000800 */
[----:B------:R-:W0:Y:S01]  /*0030*/  LDC R3, c[0x0][0x3a0] ;  /* 0x0000e800ff037b82 */ /* 0x000e220000000800 */
[----:B-1----:R-:W-:-:S04]  /*0040*/  ISETP.GE.AND P0, PT, R2, 0x1, PT ;  /* 0x000000010200780c */ /* 0x002fc80003f06270 */
[----:B0-----:R-:W-:-:S13]  /*0050*/  ISETP.GE.OR P0, PT, R0, R3, !P0 ;  /* 0x000000030000720c */ /* 0x001fda0004706670 */
[----:B------:R-:W-:Y:S05]  /*0060*/  @P0 EXIT ;  /* 0x000000000000094d */ /* 0x000fea0003800000 */
[----:B------:R-:W0:Y:S01]  /*0070*/  LDC R13, c[0x0][0x39c] ;  /* 0x0000e700ff0d7b82 */ /* 0x000e220000000800 */
[----:B------:R-:W1:Y:S01]  /*0080*/  LDCU.64 UR6, c[0x0][0x358] ;  /* 0x00006b00ff0677ac */ /* 0x000e620008000a00 */
[----:B0-----:R-:W-:-:S13]  /*0090*/  ISETP.GE.AND P0, PT, R13, 0x1, PT ;  /* 0x000000010d00780c */ /* 0x001fda0003f06270 */
[----:B-1----:R-:W-:Y:S05]  /*00a0*/  @!P0 BRA `(.L_x_5) ;  /* 0x0000000800288947 */ /* 0x002fea0003800000 */
[C---:B------:R-:W-:Y:S01]  /*00b0*/  LOP3.LUT R19, R13.reuse, 0x7, RZ, 0xc0, !PT ;  /* 0x000000070d137812 */ /* 0x040fe200078ec0ff */
[----:B------:R-:W-:Y:S01]  /*00c0*/  HFMA2 R15, -RZ, RZ, 0, 0 ;  /* 0x00000000ff0f7431 */ /* 0x000fe200000001ff */
[----:B------:R-:W-:Y:S02]  /*00d0*/  LOP3.LUT R12, R13, 0x7ffffff8, RZ, 0xc0, !PT ;  /* 0x7ffffff80d0c7812 */ /* 0x000fe400078ec0ff */
[----:B------:R-:W-:Y:S02]  /*00e0*/  IADD3 R2, PT, PT, R19, -0x1, RZ ;  /* 0xffffffff13027810 */ /* 0x000fe40007ffe0ff */
[----:B------:R-:W-:Y:S02]  /*00f0*/  LOP3.LUT R13, R13, 0x3, RZ, 0xc0, !PT ;  /* 0x000000030d0d7812 */ /* 0x000fe400078ec0ff */
[----:B------:R-:W-:Y:S02]  /*0100*/  ISETP.GE.U32.AND P0, PT, R2, 0x3, PT ;  /* 0x000000030200780c */ /* 0x000fe40003f06070 */
[----:B------:R-:W-:-:S11]  /*0110*/  IADD3 R14, PT, PT, -R12, RZ, RZ ;  /* 0x000000ff0c0e7210 */ /* 0x000fd60007ffe1ff */
.L_x_10:
[----:B------:R-:W0:Y:S01]  /*0120*/  LDC R10, c[0x0][0x39c] ;  /* 0x0000e700ff0a7b82 */ /* 0x000e220000000800 */
[----:B------:R-:W-:Y:S02]  /*0130*/  MOV R17, RZ ;  /* 0x000000ff00117202 */ /* 0x000fe40000000f00 */
[----:B------:R-:W-:Y:S02]  /*0140*/  MOV R18, RZ ;  /* 0x000000ff00127202 */ /* 0x000fe40000000f00 */
[----:B0-----:R-:W-:Y:S01]  /*0150*/  ISETP.GE.U32.AND P1, PT, R10, 0x8, PT ;  /* 0x000000080a00780c */ /* 0x001fe20003f26070 */
[----:B------:R-:W-:-:S12]  /*0160*/  IMAD R16, R15, R10, RZ ;  /* 0x0000000a0f107224 */ /* 0x000fd800078e02ff */
[----:B------:R-:W-:Y:S05]  /*0170*/  @!P1 BRA `(.L_x_6) ;  /* 0x0000000000c89947 */ /* 0x000fea0003800000 */
[----:B------:R-:W0:Y:S01]  /*0180*/  LDC.64 R2, c[0x0][0x380] ;  /* 0x0000e000ff027b82 */ /* 0x000e220000000a00 */
[----:B------:R-:W-:Y:S02]  /*0190*/  MOV R18, RZ ;  /* 0x000000ff00127202 */ /* 0x000fe40000000f00 */
[----:B------:R-:W-:Y:S02]  /*01a0*/  MOV R17, R0 ;  /* 0x0000000000117202 */ /* 0x000fe40000000f00 */
[----:B------:R-:W-:Y:S01]  /*01b0*/  MOV R11, R14 ;  /* 0x0000000e000b7202 */ /* 0x000fe20000000f00 */
[----:B0-----:R-:W-:-:S03]  /*01c0*/  IMAD.WIDE.U32 R2, R16, 0x4, R2 ;  /* 0x0000000410027825 */ /* 0x001fc600078e0002 */
[----:B------:R-:W-:-:S04]  /*01d0*/  IADD3 R5, P1, PT, R2, 0x10, RZ ;  /* 0x0000001002057810 */ /* 0x000fc80007f3e0ff */
[----:B------:R-:W-:-:S09]  /*01e0*/  IADD3.X R6, PT, PT, RZ, R3, RZ, P1, !PT ;  /* 0x00000003ff067210 */ /* 0x000fd20000ffe4ff */
.L_x_7:
[----:B------:R-:W0:Y:S01]  /*01f0*/  LDC.64 R28, c[0x0][0x388] ;  /* 0x0000e200ff1c7b82 */ /* 0x000e220000000a00 */
[----:B------:R-:W-:Y:S02]  /*0200*/  MOV R2, R5 ;  /* 0x0000000500027202 */ /* 0x000fe40000000f00 */
[----:B------:R-:W-:-:S05]  /*0210*/  MOV R3, R6 ;  /* 0x0000000600037202 */ /* 0x000fca0000000f00 */
[----:B------:R-:W1:Y:S01]  /*0220*/  LDC R25, c[0x0][0x3a0] ;  /* 0x0000e800ff197b82 */ /* 0x000e620000000800 */
[----:B------:R-:W2:Y:S04]  /*0230*/  LDG.E R21, desc[UR6][R2.64+-0x10] ;  /* 0xfffff00602157981 */ /* 0x000ea8000c1e1900 */
[----:B------:R-:W3:Y:S01]  /*0240*/  LDG.E R24, desc[UR6][R2.64+-0xc] ;  /* 0xfffff40602187981 */ /* 0x000ee2000c1e1900 */
[----:B0-----:R-:W-:-:S05]  /*0250*/  IMAD.WIDE R28, R17, 0x4, R28 ;  /* 0x00000004111c7825 */ /* 0x001fca00078e021c */
[----:B------:R-:W2:Y:S01]  /*0260*/  LDG.E R26, desc[UR6][R28.64] ;  /* 0x000000061c1a7981 */ /* 0x000ea2000c1e1900 */
[----:B-1----:R-:W-:-:S05]  /*0270*/  IMAD.WIDE R22, R25, 0x4, R28 ;  /* 0x0000000419167825 */ /* 0x002fca00078e021c */
[----:B------:R0:W3:Y:S01]  /*0280*/  LDG.E R27, desc[UR6][R22.64] ;  /* 0x00000006161b7981 */ /* 0x0000e2000c1e1900 */
[----:B------:R-:W-:-:S03]  /*0290*/  IMAD.WIDE R4, R25, 0x4, R22 ;  /* 0x0000000419047825 */ /* 0x000fc600078e0216 */
[----:B------:R-:W4:Y:S01]  /*02a0*/  LDG.E R29, desc[UR6][R2.64+-0x4] ;  /* 0xfffffc06021d7981 */ /* 0x000f22000c1e1900 */
[----:B------:R-:W-:-:S03]  /*02b0*/  IMAD.WIDE R6, R25, 0x4, R4 ;  /* 0x0000000419067825 */ /* 0x000fc600078e0204 */
[----:B------:R-:W5:Y:S01]  /*02c0*/  LDG.E R5, desc[UR6][R4.64] ;  /* 0x0000000604057981 */ /* 0x000f62000c1e1900 */
[----:B------:R-:W-:-:S03]  /*02d0*/  IMAD.WIDE R8, R25, 0x4, R6 ;  /* 0x0000000419087825 */ /* 0x000fc600078e0206 */
[----:B------:R-:W4:Y:S04]  /*02e0*/  LDG.E R6, desc[UR6][R6.64] ;  /* 0x0000000606067981 */ /* 0x000f28000c1e1900 */
[----:B------:R-:W4:Y:S04]  /*02f0*/  LDG.E R4, desc[UR6][R2.64+0x4] ;  /* 0x0000040602047981 */ /* 0x000f28000c1e1900 */
[----:B------:R-:W4:Y:S01]  /*0300*/  LDG.E R7, desc[UR6][R2.64] ;  /* 0x0000000602077981 */ /* 0x000f22000c1e1900 */
[----:B--2---:R-:W-:-:S03]  /*0310*/  IMAD R26, R21, R26, R18 ;  /* 0x0000001a151a7224 */ /* 0x004fc600078e0212 */
[----:B------:R-:W5:Y:S01]  /*0320*/  LDG.E R18, desc[UR6][R2.64+-0x8] ;  /* 0xfffff80602127981 */ /* 0x000f62000c1e1900 */
[----:B------:R-:W-:-:S03]  /*0330*/  IMAD.WIDE R20, R25, 0x4, R8 ;  /* 0x0000000419147825 */ /* 0x000fc600078e0208 */
[----:B------:R-:W2:Y:S01]  /*0340*/  LDG.E R8, desc[UR6][R8.64] ;  /* 0x0000000608087981 */ /* 0x000ea2000c1e1900 */
[----:B0-----:R-:W-:-:S03]  /*0350*/  IMAD.WIDE R22, R25, 0x4, R20 ;  /* 0x0000000419167825 */ /* 0x001fc600078e0214 */
[----:B------:R-:W2:Y:S01]  /*0360*/  LDG.E R20, desc[UR6][R20.64] ;  /* 0x0000000614147981 */ /* 0x000ea2000c1e1900 */
[----:B---3--:R-:W-:Y:S02]  /*0370*/  IMAD R28, R24, R27, R26 ;  /* 0x0000001b181c7224 */ /* 0x008fe400078e021a */
[----:B------:R-:W-:Y:S01]  /*0380*/  IMAD.WIDE R26, R25, 0x4, R22 ;  /* 0x00000004191a7825 */ /* 0x000fe200078e0216 */
[----:B------:R-:W3:Y:S04]  /*0390*/  LDG.E R24, desc[UR6][R22.64] ;  /* 0x0000000616187981 */ /* 0x000ee8000c1e1900 */
[----:B------:R-:W3:Y:S04]  /*03a0*/  LDG.E R9, desc[UR6][R2.64+0xc] ;  /* 0x00000c0602097981 */ /* 0x000ee8000c1e1900 */
[----:B------:R-:W3:Y:S04]  /*03b0*/  LDG.E R21, desc[UR6][R2.64+0x8] ;  /* 0x0000080602157981 */ /* 0x000ee8000c1e1900 */
[----:B------:R-:W3:Y:S01]  /*03c0*/  LDG.E R26, desc[UR6][R26.64] ;  /* 0x000000061a1a7981 */ /* 0x000ee2000c1e1900 */
[----:B------:R-:W-:-:S04]  /*03d0*/  IADD3 R11, PT, PT, R11, 0x8, RZ ;  /* 0x000000080b0b7810 */ /* 0x000fc80007ffe0ff */
[----:B------:R-:W-:Y:S02]  /*03e0*/  ISETP.NE.AND P1, PT, R11, RZ, PT ;  /* 0x000000ff0b00720c */ /* 0x000fe40003f25270 */
[----:B------:R-:W-:Y:S01]  /*03f0*/  LEA R17, R25, R17, 0x3 ;  /* 0x0000001119117211 */ /* 0x000fe200078e18ff */
[----:B-----5:R-:W-:-:S04]  /*0400*/  IMAD R5, R18, R5, R28 ;  /* 0x0000000512057224 */ /* 0x020fc800078e021c */
[----:B----4-:R-:W-:-:S04]  /*0410*/  IMAD R5, R29, R6, R5 ;  /* 0x000000061d057224 */ /* 0x010fc800078e0205 */
[----:B--2---:R-:W-:-:S04]  /*0420*/  IMAD R5, R7, R8, R5 ;  /* 0x0000000807057224 */ /* 0x004fc800078e0205 */
[----:B------:R-:W-:Y:S01]  /*0430*/  IMAD R4, R4, R20, R5 ;  /* 0x0000001404047224 */ /* 0x000fe200078e0205 */
[----:B------:R-:W-:-:S04]  /*0440*/  IADD3 R5, P2, PT, R2, 0x20, RZ ;  /* 0x0000002002057810 */ /* 0x000fc80007f5e0ff */
[----:B------:R-:W-:Y:S01]  /*0450*/  IADD3.X R6, PT, PT, RZ, R3, RZ, P2, !PT ;  /* 0x00000003ff067210 */ /* 0x000fe200017fe4ff */
[----:B---3--:R-:W-:-:S04]  /*0460*/  IMAD R4, R21, R24, R4 ;  /* 0x0000001815047224 */ /* 0x008fc800078e0204 */
[----:B------:R-:W-:Y:S01]  /*0470*/  IMAD R18, R9, R26, R4 ;  /* 0x0000001a09127224 */ /* 0x000fe200078e0204 */
[----:B------:R-:W-:Y:S06]  /*0480*/  @P1 BRA `(.L_x_7) ;  /* 0xfffffffc00581947 */ /* 0x000fec000383ffff */
[----:B------:R-:W-:-:S07]  /*0490*/  MOV R17, R12 ;  /* 0x0000000c00117202 */ /* 0x000fce0000000f00 */
.L_x_6:
[----:B------:R-:W-:-:S13]  /*04a0*/  ISETP.NE.AND P1, PT, R19, RZ, PT ;  /* 0x000000ff1300720c */ /* 0x000fda0003f25270 */
[----:B------:R-:W-:Y:S05]  /*04b0*/  @!P1 BRA `(.L_x_8) ;  /* 0x0000000000fc9947 */ /* 0x000fea0003800000 */
[----:B------:R-:W-:Y:S01]  /*04c0*/  ISETP.NE.AND P1, PT, R13, RZ, PT ;  /* 0x000000ff0d00720c */ /* 0x000fe20003f25270 */
[----:B------:R-:W-:-:S12]  /*04d0*/  @!P0 BRA `(.L_x_9) ;  /* 0x0000000000708947 */ /* 0x000fd80003800000 */
[----:B------:R-:W0:Y:S01]  /*04e0*/  LDC R11, c[0x0][0x3a0] ;  /* 0x0000e800ff0b7b82 */ /* 0x000e220000000800 */
[CC--:B------:R-:W-:Y:S02]  /*04f0*/  IADD3 R9, PT, PT, R16.reuse, R17.reuse, RZ ;  /* 0x0000001110097210 */ /* 0x0c0fe40007ffe0ff */
[----:B------:R-:W-:-:S05]  /*0500*/  IADD3 R20, P2, PT, R16, R17, RZ ;  /* 0x0000001110147210 */ /* 0x000fca0007f5e0ff */
[----:B------:R-:W1:Y:S08]  /*0510*/  LDC.64 R4, c[0x0][0x388] ;  /* 0x0000e200ff047b82 */ /* 0x000e700000000a00 */
[----:B------:R-:W2:Y:S08]  /*0520*/  LDC.64 R6, c[0x0][0x380] ;  /* 0x0000e000ff067b82 */ /* 0x000eb00000000a00 */
[----:B------:R-:W3:Y:S01]  /*0530*/  LDC.64 R2, c[0x0][0x380] ;  /* 0x0000e000ff027b82 */ /* 0x000ee20000000a00 */
[----:B0-----:R-:W-:-:S04]  /*0540*/  IMAD R21, R17, R11, R0 ;  /* 0x0000000b11157224 */ /* 0x001fc800078e0200 */
[----:B-1----:R-:W-:Y:S01]  /*0550*/  IMAD.WIDE R4, R21, 0x4, R4 ;  /* 0x0000000415047825 */ /* 0x002fe200078e0204 */
[----:B------:R-:W-:-:S03]  /*0560*/  IADD3.X R21, PT, PT, RZ, RZ, RZ, P2, !PT ;  /* 0x000000ffff157210 */ /* 0x000fc600017fe4ff */
[----:B--2---:R-:W-:-:S04]  /*0570*/  IMAD.WIDE.U32 R6, R9, 0x4, R6 ;  /* 0x0000000409067825 */ /* 0x004fc800078e0006 */
[----:B------:R-:W-:Y:S02]  /*0580*/  IMAD.WIDE R8, R11, 0x4, R4 ;  /* 0x000000040b087825 */ /* 0x000fe400078e0204 */
[----:B------:R-:W2:Y:S01]  /*0590*/  LDG.E R7, desc[UR6][R6.64] ;  /* 0x0000000606077981 */ /* 0x000ea2000c1e1900 */
[----:B---3--:R-:W-:-:S03]  /*05a0*/  LEA R2, P2, R20, R2, 0x2 ;  /* 0x0000000214027211 */ /* 0x008fc600078410ff */
[----:B------:R-:W2:Y:S01]  /*05b0*/  LDG.E R4, desc[UR6][R4.64] ;  /* 0x0000000604047981 */ /* 0x000ea2000c1e1900 */
[----:B------:R-:W-:Y:S01]  /*05c0*/  LEA.HI.X R3, R20, R3, R21, 0x2, P2 ;  /* 0x0000000314037211 */ /* 0x000fe200010f1415 */
[C---:B------:R-:W-:Y:S02]  /*05d0*/  IMAD.WIDE R20, R11.reuse, 0x4, R8 ;  /* 0x000000040b147825 */ /* 0x040fe400078e0208 */
[----:B------:R-:W3:Y:S04]  /*05e0*/  LDG.E R8, desc[UR6][R8.64] ;  /* 0x0000000608087981 */ /* 0x000ee8000c1e1900 */
[----:B------:R-:W3:Y:S01]  /*05f0*/  LDG.E R24, desc[UR6][R2.64+0x4] ;  /* 0x0000040602187981 */ /* 0x000ee2000c1e1900 */
[----:B------:R-:W-:-:S03]  /*0600*/  IMAD.WIDE R22, R11, 0x4, R20 ;  /* 0x000000040b167825 */ /* 0x000fc600078e0214 */
[----:B------:R-:W4:Y:S04]  /*0610*/  LDG.E R20, desc[UR6][R20.64] ;  /* 0x0000000614147981 */ /* 0x000f28000c1e1900 */
[----:B------:R-:W4:Y:S04]  /*0620*/  LDG.E R26, desc[UR6][R2.64+0x8] ;  /* 0x00000806021a7981 */ /* 0x000f28000c1e1900 */
[----:B------:R-:W5:Y:S04]  /*0630*/  LDG.E R22, desc[UR6][R22.64] ;  /* 0x0000000616167981 */ /* 0x000f68000c1e1900 */
[----:B------:R-:W5:Y:S01]  /*0640*/  LDG.E R28, desc[UR6][R2.64+0xc] ;  /* 0x00000c06021c7981 */ /* 0x000f62000c1e1900 */
[----:B------:R-:W-:Y:S01]  /*0650*/  IADD3 R17, PT, PT, R17, 0x4, RZ ;  /* 0x0000000411117810 */ /* 0x000fe20007ffe0ff */
[----:B--2---:R-:W-:-:S04]  /*0660*/  IMAD R7, R7, R4, R18 ;  /* 0x0000000407077224 */ /* 0x004fc800078e0212 */
[----:B---3--:R-:W-:-:S04]  /*0670*/  IMAD R7, R24, R8, R7 ;  /* 0x0000000818077224 */ /* 0x008fc800078e0207 */
[----:B----4-:R-:W-:-:S04]  /*0680*/  IMAD R7, R26, R20, R7 ;  /* 0x000000141a077224 */ /* 0x010fc800078e0207 */
[----:B-----5:R-:W-:-:S07]  /*0690*/  IMAD R18, R28, R22, R7 ;  /* 0x000000161c127224 */ /* 0x020fce00078e0207 */
.L_x_9:
[----:B------:R-:W-:Y:S05]  /*06a0*/  @!P1 BRA `(.L_x_8) ;  /* 0x0000000000809947 */ /* 0x000fea0003800000 */
[----:B------:R-:W-:Y:S01]  /*06b0*/  ISETP.NE.AND P2, PT, R13, 0x1, PT ;  /* 0x000000010d00780c */ /* 0x000fe20003f45270 */
[----:B------:R-:W0:Y:S01]  /*06c0*/  LDC.64 R8, c[0x0][0x380] ;  /* 0x0000e000ff087b82 */ /* 0x000e220000000a00 */
[----:B------:R-:W-:-:S07]  /*06d0*/  LOP3.LUT P1, RZ, R10, 0x1, RZ, 0xc0, !PT ;  /* 0x000000010aff7812 */ /* 0x000fce000782c0ff */
[----:B------:R-:W1:Y:S04]  /*06e0*/  LDC.64 R10, c[0x0][0x388] ;  /* 0x0000e200ff0a7b82 */ /* 0x000e680000000a00 */
[CC--:B------:R-:W-:Y:S02]  /*06f0*/  @P2 IADD3 R21, P3, PT, R16.reuse, R17.reuse, RZ ;  /* 0x0000001110152210 */ /* 0x0c0fe40007f7e0ff */
[----:B------:R-:W-:Y:S02]  /*0700*/  @P2 IADD3 R25, PT, PT, R16, R17, RZ ;  /* 0x0000001110192210 */ /* 0x000fe40007ffe0ff */
[----:B------:R-:W2:Y:S01]  /*0710*/  @P2 LDC R23, c[0x0][0x3a0] ;  /* 0x0000e800ff172b82 */ /* 0x000ea20000000800 */
[----:B------:R-:W-:-:S07]  /*0720*/  @P2 IADD3.X R22, PT, PT, RZ, RZ, RZ, P3, !PT ;  /* 0x000000ffff162210 */ /* 0x000fce0001ffe4ff */
[----:B------:R-:W3:Y:S01]  /*0730*/  @P2 LDC.64 R2, c[0x0][0x380] ;  /* 0x0000e000ff022b82 */ /* 0x000ee20000000a00 */
[----:B0-----:R-:W-:-:S06]  /*0740*/  @P2 IMAD.WIDE.U32 R8, R25, 0x4, R8 ;  /* 0x0000000419082825 */ /* 0x001fcc00078e0008 */
[----:B------:R-:W4:Y:S01]  /*0750*/  @P2 LDG.E R9, desc[UR6][R8.64] ;  /* 0x0000000608092981 */ /* 0x000f22000c1e1900 */
[----:B------:R-:W0:Y:S08]  /*0760*/  @P1 LDC R20, c[0x0][0x3a0] ;  /* 0x0000e800ff141b82 */ /* 0x000e300000000800 */
[----:B------:R-:W5:Y:S01]  /*0770*/  LDC.64 R4, c[0x0][0x380] ;  /* 0x0000e000ff047b82 */ /* 0x000f620000000a00 */
[C---:B--2---:R-:W-:Y:S01]  /*0780*/  @P2 IMAD R27, R17.reuse, R23, R0 ;  /* 0x00000017111b2224 */ /* 0x044fe200078e0200 */
[----:B------:R-:W-:-:S03]  /*0790*/  @P2 IADD3 R17, PT, PT, R17, 0x2, RZ ;  /* 0x0000000211112810 */ /* 0x000fc60007ffe0ff */
[----:B-1----:R-:W-:-:S03]  /*07a0*/  @P2 IMAD.WIDE R10, R27, 0x4, R10 ;  /* 0x000000041b0a2825 */ /* 0x002fc600078e020a */
[----:B------:R-:W1:Y:S01]  /*07b0*/  LDC.64 R6, c[0x0][0x388] ;  /* 0x0000e200ff067b82 */ /* 0x000e620000000a00 */
[----:B---3--:R-:W-:-:S04]  /*07c0*/  @P2 LEA R2, P3, R21, R2, 0x2 ;  /* 0x0000000215022211 */ /* 0x008fc800078610ff */
[----:B------:R-:W-:Y:S01]  /*07d0*/  @P2 LEA.HI.X R3, R21, R3, R22, 0x2, P3 ;  /* 0x0000000315032211 */ /* 0x000fe200018f1416 */
[----:B------:R-:W-:Y:S01]  /*07e0*/  @P2 IMAD.WIDE R22, R23, 0x4, R10 ;  /* 0x0000000417162825 */ /* 0x000fe200078e020a */
[----:B------:R-:W-:Y:S02]  /*07f0*/  @P1 IADD3 R21, PT, PT, R16, R17, RZ ;  /* 0x0000001110151210 */ /* 0x000fe40007ffe0ff */
[----:B------:R-:W4:Y:S01]  /*0800*/  @P2 LDG.E R16, desc[UR6][R10.64] ;  /* 0x000000060a102981 */ /* 0x000f22000c1e1900 */
[----:B0-----:R-:W-:-:S03]  /*0810*/  @P1 IMAD R17, R17, R20, R0 ;  /* 0x0000001411111224 */ /* 0x001fc600078e0200 */
[----:B------:R-:W2:Y:S01]  /*0820*/  @P2 LDG.E R2, desc[UR6][R2.64+0x4] ;  /* 0x0000040602022981 */ /* 0x000ea2000c1e1900 */
[----:B-----5:R-:W-:-:S03]  /*0830*/  @P1 IMAD.WIDE.U32 R4, R21, 0x4, R4 ;  /* 0x0000000415041825 */ /* 0x020fc600078e0004 */
[----:B------:R-:W2:Y:S04]  /*0840*/  @P2 LDG.E R22, desc[UR6][R22.64] ;  /* 0x0000000616162981 */ /* 0x000ea8000c1e1900 */
[----:B------:R-:W3:Y:S01]  /*0850*/  @P1 LDG.E R5, desc[UR6][R4.64] ;  /* 0x0000000604051981 */ /* 0x000ee2000c1e1900 */
[----:B-1----:R-:W-:-:S06]  /*0860*/  @P1 IMAD.WIDE R6, R17, 0x4, R6 ;  /* 0x0000000411061825 */ /* 0x002fcc00078e0206 */
[----:B------:R-:W3:Y:S01]  /*0870*/  @P1 LDG.E R6, desc[UR6][R6.64] ;  /* 0x0000000606061981 */ /* 0x000ee2000c1e1900 */
[----:B----4-:R-:W-:-:S04]  /*0880*/  @P2 IMAD R9, R9, R16, R18 ;  /* 0x0000001009092224 */ /* 0x010fc800078e0212 */
[----:B--2---:R-:W-:-:S04]  /*0890*/  @P2 IMAD R18, R2, R22, R9 ;  /* 0x0000001602122224 */ /* 0x004fc800078e0209 */
[----:B---3--:R-:W-:-:S07]  /*08a0*/  @P1 IMAD R18, R5, R6, R18 ;  /* 0x0000000605121224 */ /* 0x008fce00078e0212 */
.L_x_8:
[----:B------:R-:W0:Y:S01]  /*08b0*/  LDCU UR4, c[0x0][0x3a0] ;  /* 0x00007400ff0477ac */ /* 0x000e220008000800 */
[----:B------:R-:W1:Y:S01]  /*08c0*/  LDC.64 R2, c[0x0][0x390] ;  /* 0x0000e400ff027b82 */ /* 0x000e620000000a00 */
[C---:B0-----:R-:W-:Y:S01]  /*08d0*/  IMAD R5, R15.reuse, UR4, R0 ;  /* 0x000000040f057c24 */ /* 0x041fe2000f8e0200 */
[----:B------:R-:W0:Y:S01]  /*08e0*/  LDCU UR4, c[0x0][0x398] ;  /* 0x00007300ff0477ac */ /* 0x000e220008000800 */
[----:B------:R-:W-:Y:S02]  /*08f0*/  IADD3 R15, PT, PT, R15, 0x1, RZ ;  /* 0x000000010f0f7810 */ /* 0x000fe40007ffe0ff */
[----:B-1----:R-:W-:-:S05]  /*0900*/  IMAD.WIDE R2, R5, 0x4, R2 ;  /* 0x0000000405027825 */ /* 0x002fca00078e0202 */
[----:B------:R1:W-:Y:S01]  /*0910*/  STG.E desc[UR6][R2.64], R18 ;  /* 0x0000001202007986 */ /* 0x0003e2000c101906 */
[----:B0-----:R-:W-:-:S13]  /*0920*/  ISETP.NE.AND P1, PT, R15, UR4, PT ;  /* 0x000000040f007c0c */ /* 0x001fda000bf25270 */
[----:B-1----:R-:W-:Y:S05]  /*0930*/  @!P1 EXIT ;  /* 0x000000000000994d */ /* 0x002fea0003800000 */
[----:B------:R-:W-:Y:S05]  /*0940*/  BRA `(.L_x_10) ;  /* 0xfffffff400f47947 */ /* 0x000fea000383ffff */
.L_x_5:
[C---:B------:R-:W-:Y:S01]  /*0950*/  ISETP.GE.U32.AND P0, PT, R2.reuse, 0x8, PT ;  /* 0x000000080200780c */ /* 0x040fe20003f06070 */
[----:B------:R-:W-:Y:S01]  /*0960*/  HFMA2 R4, -RZ, RZ, 0, 0 ;  /* 0x00000000ff047431 */ /* 0x000fe200000001ff */
[----:B------:R-:W-:-:S04]  /*0970*/  LOP3.LUT R5, R2, 0x7, RZ, 0xc0, !PT ;  /* 0x0000000702057812 */ /* 0x000fc800078ec0ff */
[----:B------:R-:W-:-:S07]  /*0980*/  ISETP.NE.AND P1, PT, R5, RZ, PT ;  /* 0x000000ff0500720c */ /* 0x000fce0003f25270 */
[----:B------:R-:W-:Y:S06]  /*0990*/  @!P0 BRA `(.L_x_11) ;  /* 0x00000000005c8947 */ /* 0x000fec0003800000 */
[----:B------:R-:W0:Y:S01]  /*09a0*/  LDC.64 R6, c[0x0][0x390] ;  /* 0x0000e400ff067b82 */ /* 0x000e220000000a00 */
[----:B------:R-:W-:Y:S01]  /*09b0*/  LOP3.LUT R4, R2, 0x7ffffff8, RZ, 0xc0, !PT ;  /* 0x7ffffff802047812 */ /* 0x000fe200078ec0ff */
[----:B------:R-:W-:-:S06]  /*09c0*/  UMOV UR4, URZ ;  /* 0x000000ff00047c82 */ /* 0x000fcc0008000000 */
.L_x_12:
[----:B-1----:R-:W-:Y:S01]  /*09d0*/  IMAD R9, R3, UR4, R0 ;  /* 0x0000000403097c24 */ /* 0x002fe2000f8e0200 */
[----:B------:R-:W-:-:S03]  /*09e0*/  UIADD3 UR4, UPT, UPT, UR4, 0x8, URZ ;  /* 0x0000000804047890 */ /* 0x000fc6000fffe0ff */
[----:B0-----:R-:W-:-:S03]  /*09f0*/  IMAD.WIDE R8, R9, 0x4, R6 ;  /* 0x0000000409087825 */ /* 0x001fc600078e0206 */
[----:B------:R-:W-:Y:S02]  /*0a00*/  ISETP.NE.AND P0, PT, R4, UR4, PT ;  /* 0x0000000404007c0c */ /* 0x000fe4000bf05270 */
[----:B------:R1:W-:Y:S01]  /*0a10*/  STG.E desc[UR6][R8.64], RZ ;  /* 0x000000ff08007986 */ /* 0x0003e2000c101906 */
[----:B------:R-:W-:-:S05]  /*0a20*/  IMAD.WIDE R10, R3, 0x4, R8 ;  /* 0x00000004030a7825 */ /* 0x000fca00078e0208 */
        /* <DEDUP_REMOVED lines=13> */
[----:B------:R-:W-:Y:S05]  /*0b00*/  @P0 BRA `(.L_x_12) ;  /* 0xfffffffc00b00947 */ /* 0x000fea000383ffff */
.L_x_11:
[----:B------:R-:W-:Y:S05]  /*0b10*/  @!P1 EXIT ;  /* 0x000000000000994d */ /* 0x000fea0003800000 */
[----:B------:R-:W-:Y:S02]  /*0b20*/  ISETP.GE.U32.AND P0, PT, R5, 0x4, PT ;  /* 0x000000040500780c */ /* 0x000fe40003f06070 */
[----:B-1----:R-:W-:-:S04]  /*0b30*/  LOP3.LUT R14, R2, 0x3, RZ, 0xc0, !PT ;  /* 0x00000003020e7812 */ /* 0x002fc800078ec0ff */
[----:B------:R-:W-:-:S07]  /*0b40*/  ISETP.NE.AND P1, PT, R14, RZ, PT ;  /* 0x000000ff0e00720c */ /* 0x000fce0003f25270 */
[----:B------:R-:W-:Y:S06]  /*0b50*/  @!P0 BRA `(.L_x_13) ;  /* 0x00000000002c8947 */ /* 0x000fec0003800000 */
[----:B------:R-:W0:Y:S01]  /*0b60*/  LDC.64 R6, c[0x0][0x390] ;  /* 0x0000e400ff067b82 */ /* 0x000e220000000a00 */
[C---:B------:R-:W-:Y:S01]  /*0b70*/  IMAD R5, R4.reuse, R3, R0 ;  /* 0x0000000304057224 */ /* 0x040fe200078e0200 */
[----:B------:R-:W-:-:S03]  /*0b80*/  IADD3 R4, PT, PT, R4, 0x4, RZ ;  /* 0x0000000404047810 */ /* 0x000fc60007ffe0ff */
[----:B0-----:R-:W-:-:S05]  /*0b90*/  IMAD.WIDE R6, R5, 0x4, R6 ;  /* 0x0000000405067825 */ /* 0x001fca00078e0206 */
[----:B------:R0:W-:Y:S01]  /*0ba0*/  STG.E desc[UR6][R6.64], RZ ;  /* 0x000000ff06007986 */ /* 0x0001e2000c101906 */
[----:B------:R-:W-:-:S05]  /*0bb0*/  IMAD.WIDE R8, R3, 0x4, R6 ;  /* 0x0000000403087825 */ /* 0x000fca00078e0206 */
[----:B------:R0:W-:Y:S01]  /*0bc0*/  STG.E desc[UR6][R8.64], RZ ;  /* 0x000000ff08007986 */ /* 0x0001e2000c101906 */
[----:B------:R-:W-:-:S05]  /*0bd0*/  IMAD.WIDE R10, R3, 0x4, R8 ;  /* 0x00000004030a7825 */ /* 0x000fca00078e0208 */
[----:B------:R0:W-:Y:S01]  /*0be0*/  STG.E desc[UR6][R10.64], RZ ;  /* 0x000000ff0a007986 */ /* 0x0001e2000c101906 */
[----:B------:R-:W-:-:S05]  /*0bf0*/  IMAD.WIDE R12, R3, 0x4, R10 ;  /* 0x00000004030c7825 */ /* 0x000fca00078e020a */
[----:B------:R0:W-:Y:S02]  /*0c00*/  STG.E desc[UR6][R12.64], RZ ;  /* 0x000000ff0c007986 */ /* 0x0001e4000c101906 */
.L_x_13:
[----:B------:R-:W-:Y:S05]  /*0c10*/  @!P1 EXIT ;  /* 0x000000000000994d */ /* 0x000fea0003800000 */
[----:B------:R-:W-:Y:S02]  /*0c20*/  ISETP.NE.AND P0, PT, R14, 0x1, PT ;  /* 0x000000010e00780c */ /* 0x000fe40003f05270 */
[----:B------:R-:W-:-:S04]  /*0c30*/  LOP3.LUT R2, R2, 0x1, RZ, 0xc0, !PT ;  /* 0x0000000102027812 */ /* 0x000fc800078ec0ff */
[----:B------:R-:W-:-:S07]  /*0c40*/  ISETP.NE.U32.AND P1, PT, R2, 0x1, PT ;  /* 0x000000010200780c */ /* 0x000fce0003f25070 */
[----:B------:R-:W-:Y:S06]  /*0c50*/  @!P0 BRA `(.L_x_14) ;  /* 0x00000000001c8947 */ /* 0x000fec0003800000 */
[----:B0-----:R-:W0:Y:S01]  /*0c60*/  LDC.64 R6, c[0x0][0x390] ;  /* 0x0000e400ff067b82 */ /* 0x001e220000000a00 */
[C---:B------:R-:W-:Y:S01]  /*0c70*/  IMAD R5, R4.reuse, R3, R0 ;  /* 0x0000000304057224 */ /* 0x040fe200078e0200 */
[----:B------:R-:W-:-:S03]  /*0c80*/  IADD3 R4, PT, PT, R4, 0x2, RZ ;  /* 0x0000000204047810 */ /* 0x000fc60007ffe0ff */
[----:B0-----:R-:W-:-:S05]  /*0c90*/  IMAD.WIDE R6, R5, 0x4, R6 ;  /* 0x0000000405067825 */ /* 0x001fca00078e0206 */
[----:B------:R1:W-:Y:S01]  /*0ca0*/  STG.E desc[UR6][R6.64], RZ ;  /* 0x000000ff06007986 */ /* 0x0003e2000c101906 */
[----:B------:R-:W-:-:S05]  /*0cb0*/  IMAD.WIDE R8, R3, 0x4, R6 ;  /* 0x0000000403087825 */ /* 0x000fca00078e0206 */
[----:B------:R1:W-:Y:S02]  /*0cc0*/  STG.E desc[UR6][R8.64], RZ ;  /* 0x000000ff08007986 */ /* 0x0003e4000c101906 */
.L_x_14:
[----:B------:R-:W-:Y:S05]  /*0cd0*/  @P1 EXIT ;  /* 0x000000000000194d */ /* 0x000fea0003800000 */
[----:B01----:R-:W0:Y:S01]  /*0ce0*/  LDC.64 R6, c[0x0][0x390] ;  /* 0x0000e400ff067b82 */ /* 0x003e220000000a00 */
[----:B------:R-:W-:-:S04]  /*0cf0*/  IMAD R3, R4, R3, R0 ;  /* 0x0000000304037224 */ /* 0x000fc800078e0200 */
[----:B0-----:R-:W-:-:S05]  /*0d00*/  IMAD.WIDE R2, R3, 0x4, R6 ;  /* 0x0000000403027825 */ /* 0x001fca00078e0206 */
[----:B------:R-:W-:Y:S01]  /*0d10*/  STG.E desc[UR6][R2.64], RZ ;  /* 0x000000ff02007986 */ /* 0x000fe2000c101906 */
[----:B------:R-:W-:Y:S05]  /*0d20*/  EXIT ;  /* 0x000000000000794d */ /* 0x000fea0003800000 */
.L_x_15:
        /* <DEDUP_REMOVED lines=13> */
.L_x_24:


//--------------------- .text._Z22multiplyKernel_rowwisePiS_S_ii --------------------------
	.section	.text._Z22multiplyKernel_rowwisePiS_S_ii,"ax",@progbits
	.align	128
        .global         _Z22multiplyKernel_rowwisePiS_S_ii
        .type           _Z22multiplyKernel_rowwisePiS_S_ii,@function
        .size           _Z22multiplyKernel_rowwisePiS_S_ii,(.L_x_25 - _Z22multiplyKernel_rowwisePiS_S_ii)
        .other          _Z22multiplyKernel_rowwisePiS_S_ii,@"STO_CUDA_ENTRY STV_DEFAULT"
_Z22multiplyKernel_rowwisePiS_S_ii:
.text._Z22multiplyKernel_rowwisePiS_S_ii:
[----:B------:R-:W-:Y:S01]  /*0000*/  LDC R1, c[0x0][0x37c] ;  /* 0x0000df00ff017b82 */ /* 0x000fe20000000800 */
[----:B------:R-:W0:Y:S07]  /*0010*/  S2R R3, SR_TID.X ;  /* 0x0000000000037919 */ /* 0x000e2e0000002100 */
[----:B------:R-:W1:Y:S02]  /*0020*/  LDC.64 R6, c[0x0][0x398] ;  /* 0x0000e600ff067b82 */ /* 0x000e640000000a00 */
[----:B-1----:R-:W-:-:S04]  /*0030*/  ISETP.GE.AND P0, PT, R7, 0x1, PT ;  /* 0x000000010700780c */ /* 0x002fc80003f06270 */
[----:B0-----:R-:W-:-:S13]  /*0040*/  ISETP.GE.OR P0, PT, R3, R6, !P0 ;  /* 0x000000060300720c */ /* 0x001fda0004706670 */
[----:B------:R-:W-:Y:S05]  /*0050*/  @P0 EXIT ;  /* 0x000000000000094d */ /* 0x000fea0003800000 */
[C---:B------:R-:W-:Y:S01]  /*0060*/  IADD3 R0, PT, PT, R6.reuse, -0x1, RZ ;  /* 0xffffffff06007810 */ /* 0x040fe20007ffe0ff */
[----:B------:R-:W0:Y:S01]  /*0070*/  LDCU.64 UR4, c[0x0][0x358] ;  /* 0x00006b00ff0477ac */ /* 0x000e220008000a00 */
[----:B------:R-:W-:Y:S02]  /*0080*/  LOP3.LUT R2, R6, 0xfffffff8, RZ, 0xc0, !PT ;  /* 0xfffffff806027812 */ /* 0x000fe400078ec0ff */
[----:B------:R-:W-:Y:S01]  /*0090*/  ISETP.GE.U32.AND P0, PT, R0, 0x7, PT ;  /* 0x000000070000780c */ /* 0x000fe20003f06070 */
[----:B------:R-:W-:Y:S01]  /*00a0*/  IMAD R0, R3, R6, RZ ;  /* 0x0000000603007224 */ /* 0x000fe200078e02ff */
[C---:B------:R-:W-:Y:S02]  /*00b0*/  LOP3.LUT R4, R6.reuse, 0x7, RZ, 0xc0, !PT ;  /* 0x0000000706047812 */ /* 0x040fe400078ec0ff */
[----:B------:R-:W-:Y:S01]  /*00c0*/  LOP3.LUT R5, R6, 0x3, RZ, 0xc0, !PT ;  /* 0x0000000306057812 */ /* 0x000fe200078ec0ff */
[----:B------:R-:W-:Y:S01]  /*00d0*/  HFMA2 R6, -RZ, RZ, 0, 0 ;  /* 0x00000000ff067431 */ /* 0x000fe200000001ff */
[----:B------:R-:W-:-:S07]  /*00e0*/  IADD3 R7, PT, PT, -R2, RZ, RZ ;  /* 0x000000ff02077210 */ /* 0x000fce0007ffe1ff */
.L_x_21:
[----:B------:R-:W-:Y:S02]  /*00f0*/  MOV R21, RZ ;  /* 0x000000ff00157202 */ /* 0x000fe40000000f00 */
[----:B-1----:R-:W-:Y:S01]  /*0100*/  MOV R29, RZ ;  /* 0x000000ff001d7202 */ /* 0x002fe20000000f00 */
[----:B------:R-:W-:Y:S06]  /*0110*/  @!P0 BRA `(.L_x_16) ;  /* 0x0000000000f08947 */ /* 0x000fec0003800000 */
[----:B------:R-:W1:Y:S01]  /*0120*/  LDC R9, c[0x0][0x39c] ;  /* 0x0000e700ff097b82 */ /* 0x000e620000000800 */
[----:B------:R-:W-:Y:S01]  /*0130*/  MOV R29, RZ ;  /* 0x000000ff001d7202 */ /* 0x000fe20000000f00 */
[----:B------:R-:W-:Y:S01]  /*0140*/  IMAD.MOV.U32 R11, RZ, RZ, R0 ;  /* 0x000000ffff0b7224 */ /* 0x000fe200078e0000 */
[-C--:B------:R-:W-:Y:S02]  /*0150*/  MOV R10, R6.reuse ;  /* 0x00000006000a7202 */ /* 0x080fe40000000f00 */
[----:B------:R-:W-:Y:S02]  /*0160*/  MOV R28, R7 ;  /* 0x00000007001c7202 */ /* 0x000fe40000000f00 */
[----:B-1----:R-:W-:Y:S01]  /*0170*/  IADD3 R22, PT, PT, R6, R9, RZ ;  /* 0x0000000906167210 */ /* 0x002fe20007ffe0ff */
[C-C-:B------:R-:W-:Y:S01]  /*0180*/  IMAD R23, R9.reuse, 0x3, R6.reuse ;  /* 0x0000000309177824 */ /* 0x140fe200078e0206 */
[CC--:B------:R-:W-:Y:S01]  /*0190*/  LEA R8, R9.reuse, R6.reuse, 0x1 ;  /* 0x0000000609087211 */ /* 0x0c0fe200078e08ff */
[C-C-:B------:R-:W-:Y:S01]  /*01a0*/  IMAD R25, R9.reuse, 0x5, R6.reuse ;  /* 0x0000000509197824 */ /* 0x140fe200078e0206 */
[C---:B------:R-:W-:Y:S01]  /*01b0*/  LEA R24, R9.reuse, R6, 0x2 ;  /* 0x0000000609187211 */ /* 0x040fe200078e10ff */
[----:B------:R-:W-:-:S02]  /*01c0*/  IMAD R26, R9, 0x6, R6 ;  /* 0x00000006091a7824 */ /* 0x000fc400078e0206 */
[----:B------:R-:W-:-:S07]  /*01d0*/  IMAD R27, R9, 0x7, R6 ;  /* 0x00000007091b7824 */ /* 0x000fce00078e0206 */
.L_x_17:
[----:B------:R-:W1:Y:S08]  /*01e0*/  LDC.64 R12, c[0x0][0x388] ;  /* 0x0000e200ff0c7b82 */ /* 0x000e700000000a00 */
[----:B------:R-:W2:Y:S01]  /*01f0*/  LDC.64 R14, c[0x0][0x380] ;  /* 0x0000e000ff0e7b82 */ /* 0x000ea20000000a00 */
[----:B-1----:R-:W-:-:S06]  /*0200*/  IMAD.WIDE.U32 R16, R10, 0x4, R12 ;  /* 0x000000040a107825 */ /* 0x002fcc00078e000c */
[----:B0-----:R-:W3:Y:S01]  /*0210*/  LDG.E R16, desc[UR4][R16.64] ;  /* 0x0000000410107981 */ /* 0x001ee2000c1e1900 */
[----:B------:R-:W-:-:S04]  /*0220*/  IMAD.WIDE.U32 R18, R22, 0x4, R12 ;  /* 0x0000000416127825 */ /* 0x000fc800078e000c */
[----:B--2---:R-:W-:Y:S02]  /*0230*/  IMAD.WIDE.U32 R14, R11, 0x4, R14 ;  /* 0x000000040b0e7825 */ /* 0x004fe400078e000e */
[----:B------:R-:W2:Y:S04]  /*0240*/  LDG.E R18, desc[UR4][R18.64] ;  /* 0x0000000412127981 */ /* 0x000ea8000c1e1900 */
[----:B------:R-:W3:Y:S04]  /*0250*/  LDG.E R20, desc[UR4][R14.64] ;  /* 0x000000040e147981 */ /* 0x000ee8000c1e1900 */
[----:B------:R-:W2:Y:S01]  /*0260*/  LDG.E R21, desc[UR4][R14.64+0x4] ;  /* 0x000004040e157981 */ /* 0x000ea2000c1e1900 */
[----:B---3--:R-:W-:-:S02]  /*0270*/  IMAD R29, R20, R16, R29 ;  /* 0x00000010141d7224 */ /* 0x008fc400078e021d */
[----:B------:R-:W-:-:S04]  /*0280*/  IMAD.WIDE.U32 R16, R8, 0x4, R12 ;  /* 0x0000000408107825 */ /* 0x000fc800078e000c */
[----:B--2---:R-:W-:Y:S02]  /*0290*/  IMAD R29, R21, R18, R29 ;  /* 0x00000012151d7224 */ /* 0x004fe400078e021d */
[----:B------:R-:W2:Y:S01]  /*02a0*/  LDG.E R17, desc[UR4][R16.64] ;  /* 0x0000000410117981 */ /* 0x000ea2000c1e1900 */
[----:B------:R-:W-:-:S03]  /*02b0*/  IMAD.WIDE.U32 R20, R23, 0x4, R12 ;  /* 0x0000000417147825 */ /* 0x000fc600078e000c */
[----:B------:R-:W3:Y:S04]  /*02c0*/  LDG.E R18, desc[UR4][R14.64+0xc] ;  /* 0x00000c040e127981 */ /* 0x000ee8000c1e1900 */
[----:B------:R-:W3:Y:S04]  /*02d0*/  LDG.E R20, desc[UR4][R20.64] ;  /* 0x0000000414147981 */ /* 0x000ee8000c1e1900 */
[----:B------:R-:W2:Y:S02]  /*02e0*/  LDG.E R16, desc[UR4][R14.64+0x8] ;  /* 0x000008040e107981 */ /* 0x000ea4000c1e1900 */
[----:B--2---:R-:W-:-:S02]  /*02f0*/  IMAD R29, R16, R17, R29 ;  /* 0x00000011101d7224 */ /* 0x004fc400078e021d */
[----:B------:R-:W-:-:S06]  /*0300*/  IMAD.WIDE.U32 R16, R24, 0x4, R12 ;  /* 0x0000000418107825 */ /* 0x000fcc00078e000c */
[----:B------:R-:W2:Y:S04]  /*0310*/  LDG.E R17, desc[UR4][R16.64] ;  /* 0x0000000410117981 */ /* 0x000ea8000c1e1900 */
[----:B------:R-:W2:Y:S01]  /*0320*/  LDG.E R16, desc[UR4][R14.64+0x10] ;  /* 0x000010040e107981 */ /* 0x000ea2000c1e1900 */
[----:B---3--:R-:W-:Y:S02]  /*0330*/  IMAD R29, R18, R20, R29 ;  /* 0x00000014121d7224 */ /* 0x008fe400078e021d */
[----:B------:R-:W-:-:S04]  /*0340*/  IMAD.WIDE.U32 R18, R25, 0x4, R12 ;  /* 0x0000000419127825 */ /* 0x000fc800078e000c */
[--C-:B------:R-:W-:Y:S02]  /*0350*/  IMAD.WIDE.U32 R20, R26, 0x4, R12.reuse ;  /* 0x000000041a147825 */ /* 0x100fe400078e000c */
[----:B------:R-:W3:Y:S02]  /*0360*/  LDG.E R19, desc[UR4][R18.64] ;  /* 0x0000000412137981 */ /* 0x000ee4000c1e1900 */
[----:B------:R-:W-:Y:S02]  /*0370*/  IMAD.WIDE.U32 R12, R27, 0x4, R12 ;  /* 0x000000041b0c7825 */ /* 0x000fe400078e000c */
[----:B------:R-:W4:Y:S04]  /*0380*/  LDG.E R20, desc[UR4][R20.64] ;  /* 0x0000000414147981 */ /* 0x000f28000c1e1900 */
[----:B------:R-:W5:Y:S04]  /*0390*/  LDG.E R12, desc[UR4][R12.64] ;  /* 0x000000040c0c7981 */ /* 0x000f68000c1e1900 */
[----:B------:R-:W3:Y:S01]  /*03a0*/  LDG.E R18, desc[UR4][R14.64+0x14] ;  /* 0x000014040e127981 */ /* 0x000ee2000c1e1900 */
[----:B--2---:R-:W-:-:S03]  /*03b0*/  IMAD R29, R16, R17, R29 ;  /* 0x00000011101d7224 */ /* 0x004fc600078e021d */
[----:B------:R-:W4:Y:S04]  /*03c0*/  LDG.E R16, desc[UR4][R14.64+0x18] ;  /* 0x000018040e107981 */ /* 0x000f28000c1e1900 */
[----:B------:R-:W5:Y:S01]  /*03d0*/  LDG.E R17, desc[UR4][R14.64+0x1c] ;  /* 0x00001c040e117981 */ /* 0x000f62000c1e1900 */
[----:B------:R-:W-:-:S05]  /*03e0*/  VIADD R28, R28, 0x8 ;  /* 0x000000081c1c7836 */ /* 0x000fca0000000000 */
[----:B------:R-:W-:Y:S01]  /*03f0*/  ISETP.NE.AND P1, PT, R28, RZ, PT ;  /* 0x000000ff1c00720c */ /* 0x000fe20003f25270 */
[C---:B------:R-:W-:Y:S02]  /*0400*/  IMAD R26, R9.reuse, 0x8, R26 ;  /* 0x00000008091a7824 */ /* 0x040fe400078e021a */
[----:B---3--:R-:W-:Y:S01]  /*0410*/  IMAD R29, R18, R19, R29 ;  /* 0x00000013121d7224 */ /* 0x008fe200078e021d */
[C---:B------:R-:W-:Y:S02]  /*0420*/  LEA R22, R9.reuse, R22, 0x3 ;  /* 0x0000001609167211 */ /* 0x040fe400078e18ff */
[C---:B------:R-:W-:Y:S02]  /*0430*/  LEA R8, R9.reuse, R8, 0x3 ;  /* 0x0000000809087211 */ /* 0x040fe400078e18ff */
[C---:B------:R-:W-:Y:S02]  /*0440*/  LEA R23, R9.reuse, R23, 0x3 ;  /* 0x0000001709177211 */ /* 0x040fe400078e18ff */
[----:B------:R-:W-:-:S02]  /*0450*/  LEA R24, R9, R24, 0x3 ;  /* 0x0000001809187211 */ /* 0x000fc400078e18ff */
[C---:B------:R-:W-:Y:S02]  /*0460*/  LEA R25, R9.reuse, R25, 0x3 ;  /* 0x0000001909197211 */ /* 0x040fe400078e18ff */
[C---:B------:R-:W-:Y:S02]  /*0470*/  LEA R27, R9.reuse, R27, 0x3 ;  /* 0x0000001b091b7211 */ /* 0x040fe400078e18ff */
[----:B------:R-:W-:Y:S02]  /*0480*/  LEA R10, R9, R10, 0x3 ;  /* 0x0000000a090a7211 */ /* 0x000fe400078e18ff */
[----:B------:R-:W-:Y:S01]  /*0490*/  IADD3 R11, PT, PT, R11, 0x8, RZ ;  /* 0x000000080b0b7810 */ /* 0x000fe20007ffe0ff */
[----:B----4-:R-:W-:-:S04]  /*04a0*/  IMAD R29, R16, R20, R29 ;  /* 0x00000014101d7224 */ /* 0x010fc800078e021d */
[----:B-----5:R-:W-:Y:S01]  /*04b0*/  IMAD R29, R17, R12, R29 ;  /* 0x0000000c111d7224 */ /* 0x020fe200078e021d */
[----:B------:R-:W-:Y:S06]  /*04c0*/  @P1 BRA `(.L_x_17) ;  /* 0xfffffffc00441947 */ /* 0x000fec000383ffff */
[----:B------:R-:W-:-:S07]  /*04d0*/  MOV R21, R2 ;  /* 0x0000000200157202 */ /* 0x000fce0000000f00 */
.L_x_16:
[----:B------:R-:W-:-:S13]  /*04e0*/  ISETP.NE.AND P1, PT, R4, RZ, PT ;  /* 0x000000ff0400720c */ /* 0x000fda0003f25270 */
[----:B------:R-:W-:Y:S05]  /*04f0*/  @!P1 BRA `(.L_x_18) ;  /* 0x0000000400209947 */ /* 0x000fea0003800000 */
[----:B------:R-:W-:Y:S02]  /*0500*/  IADD3 R8, PT, PT, R4, -0x1, RZ ;  /* 0xffffffff04087810 */ /* 0x000fe40007ffe0ff */
[----:B------:R-:W-:Y:S02]  /*0510*/  ISETP.NE.AND P1, PT, R5, RZ, PT ;  /* 0x000000ff0500720c */ /* 0x000fe40003f25270 */
[----:B------:R-:W-:-:S13]  /*0520*/  ISETP.GE.U32.AND P2, PT, R8, 0x3, PT ;  /* 0x000000030800780c */ /* 0x000fda0003f46070 */
[----:B------:R-:W-:Y:S05]  /*0530*/  @!P2 BRA `(.L_x_19) ;  /* 0x00000000007ca947 */ /* 0x000fea0003800000 */
[----:B------:R-:W1:Y:S01]  /*0540*/  LDC R20, c[0x0][0x39c] ;  /* 0x0000e700ff147b82 */ /* 0x000e620000000800 */
[----:B------:R-:W2:Y:S01]  /*0550*/  LDCU.64 UR6, c[0x0][0x380] ;  /* 0x00007000ff0677ac */ /* 0x000ea20008000a00 */
[C---:B------:R-:W-:Y:S01]  /*0560*/  IMAD.IADD R11, R0.reuse, 0x1, R21 ;  /* 0x00000001000b7824 */ /* 0x040fe200078e0215 */
[----:B------:R-:W-:-:S05]  /*0570*/  IADD3 R18, P2, PT, R0, R21, RZ ;  /* 0x0000001500127210 */ /* 0x000fca0007f5e0ff */
[----:B------:R-:W3:Y:S08]  /*0580*/  LDC.64 R12, c[0x0][0x380] ;  /* 0x0000e000ff0c7b82 */ /* 0x000ef00000000a00 */
[----:B------:R-:W4:Y:S01]  /*0590*/  LDC.64 R8, c[0x0][0x388] ;  /* 0x0000e200ff087b82 */ /* 0x000f220000000a00 */
[----:B-1----:R-:W-:-:S05]  /*05a0*/  IMAD R15, R21, R20, R6 ;  /* 0x00000014150f7224 */ /* 0x002fca00078e0206 */
[-C--:B------:R-:W-:Y:S01]  /*05b0*/  IADD3 R19, PT, PT, R15, R20.reuse, RZ ;  /* 0x000000140f137210 */ /* 0x080fe20007ffe0ff */
[----:B---3--:R-:W-:Y:S01]  /*05c0*/  IMAD.WIDE.U32 R12, R11, 0x4, R12 ;  /* 0x000000040b0c7825 */ /* 0x008fe200078e000c */
[----:B------:R-:W-:Y:S02]  /*05d0*/  IADD3.X R11, PT, PT, RZ, RZ, RZ, P2, !PT ;  /* 0x000000ffff0b7210 */ /* 0x000fe400017fe4ff */
[C---:B--2---:R-:W-:Y:S02]  /*05e0*/  LEA R10, P2, R18.reuse, UR6, 0x2 ;  /* 0x00000006120a7c11 */ /* 0x044fe4000f8410ff */
[-C--:B------:R-:W-:Y:S01]  /*05f0*/  IADD3 R23, PT, PT, R19, R20.reuse, RZ ;  /* 0x0000001413177210 */ /* 0x080fe20007ffe0ff */
[----:B0-----:R-:W2:Y:S01]  /*0600*/  LDG.E R12, desc[UR4][R12.64] ;  /* 0x000000040c0c7981 */ /* 0x001ea2000c1e1900 */
[----:B------:R-:W-:Y:S01]  /*0610*/  LEA.HI.X R11, R18, UR7, R11, 0x2, P2 ;  /* 0x00000007120b7c11 */ /* 0x000fe200090f140b */
[----:B----4-:R-:W-:Y:S01]  /*0620*/  IMAD.WIDE.U32 R14, R15, 0x4, R8 ;  /* 0x000000040f0e7825 */ /* 0x010fe200078e0008 */
[----:B------:R-:W-:-:S03]  /*0630*/  IADD3 R25, PT, PT, R23, R20, RZ ;  /* 0x0000001417197210 */ /* 0x000fc60007ffe0ff */
[--C-:B------:R-:W-:Y:S01]  /*0640*/  IMAD.WIDE.U32 R16, R19, 0x4, R8.reuse ;  /* 0x0000000413107825 */ /* 0x100fe200078e0008 */
[----:B------:R-:W3:Y:S04]  /*0650*/  LDG.E R27, desc[UR4][R10.64+0xc] ;  /* 0x00000c040a1b7981 */ /* 0x000ee8000c1e1900 */
[----:B------:R-:W2:Y:S01]  /*0660*/  LDG.E R14, desc[UR4][R14.64] ;  /* 0x000000040e0e7981 */ /* 0x000ea2000c1e1900 */
[----:B------:R-:W-:-:S03]  /*0670*/  IMAD.WIDE.U32 R18, R23, 0x4, R8 ;  /* 0x0000000417127825 */ /* 0x000fc600078e0008 */
[----:B------:R-:W4:Y:S01]  /*0680*/  LDG.E R16, desc[UR4][R16.64] ;  /* 0x0000000410107981 */ /* 0x000f22000c1e1900 */
[----:B------:R-:W-:-:S03]  /*0690*/  IMAD.WIDE.U32 R8, R25, 0x4, R8 ;  /* 0x0000000419087825 */ /* 0x000fc600078e0008 */
[----:B------:R-:W4:Y:S04]  /*06a0*/  LDG.E R23, desc[UR4][R10.64+0x4] ;  /* 0x000004040a177981 */ /* 0x000f28000c1e1900 */
[----:B------:R-:W5:Y:S04]  /*06b0*/  LDG.E R18, desc[UR4][R18.64] ;  /* 0x0000000412127981 */ /* 0x000f68000c1e1900 */
[----:B------:R-:W5:Y:S04]  /*06c0*/  LDG.E R25, desc[UR4][R10.64+0x8] ;  /* 0x000008040a197981 */ /* 0x000f68000c1e1900 */
[----:B------:R-:W3:Y:S01]  /*06d0*/  LDG.E R8, desc[UR4][R8.64] ;  /* 0x0000000408087981 */ /* 0x000ee2000c1e1900 */
[----:B------:R-:W-:Y:S01]  /*06e0*/  IADD3 R21, PT, PT, R21, 0x4, RZ ;  /* 0x0000000415157810 */ /* 0x000fe20007ffe0ff */
[----:B--2---:R-:W-:-:S04]  /*06f0*/  IMAD R12, R12, R14, R29 ;  /* 0x0000000e0c0c7224 */ /* 0x004fc800078e021d */
[----:B----4-:R-:W-:-:S04]  /*0700*/  IMAD R12, R23, R16, R12 ;  /* 0x00000010170c7224 */ /* 0x010fc800078e020c */
[----:B-----5:R-:W-:-:S04]  /*0710*/  IMAD R12, R25, R18, R12 ;  /* 0x00000012190c7224 */ /* 0x020fc800078e020c */
[----:B---3--:R-:W-:-:S07]  /*0720*/  IMAD R29, R27, R8, R12 ;  /* 0x000000081b1d7224 */ /* 0x008fce00078e020c */
.L_x_19:
[----:B------:R-:W-:Y:S05]  /*0730*/  @!P1 BRA `(.L_x_18) ;  /* 0x0000000000909947 */ /* 0x000fea0003800000 */
[----:B------:R-:W1:Y:S01]  /*0740*/  LDCU UR6, c[0x0][0x398] ;  /* 0x00007300ff0677ac */ /* 0x000e620008000800 */
[----:B------:R-:W-:Y:S01]  /*0750*/  ISETP.NE.AND P1, PT, R5, 0x1, PT ;  /* 0x000000010500780c */ /* 0x000fe20003f25270 */
[----:B-1----:R-:W-:-:S12]  /*0760*/  ULOP3.LUT UP0, URZ, UR6, 0x1, URZ, 0xc0, !UPT ;  /* 0x0000000106ff7892 */ /* 0x002fd8000f80c0ff */
[----:B------:R-:W-:Y:S05]  /*0770*/  @!P1 BRA `(.L_x_20) ;  /* 0x0000000000549947 */ /* 0x000fea0003800000 */
[----:B------:R-:W1:Y:S01]  /*0780*/  LDC R10, c[0x0][0x39c] ;  /* 0x0000e700ff0a7b82 */ /* 0x000e620000000800 */
[----:B------:R-:W2:Y:S01]  /*0790*/  LDCU.64 UR6, c[0x0][0x380] ;  /* 0x00007000ff0677ac */ /* 0x000ea20008000a00 */
[C---:B------:R-:W-:Y:S01]  /*07a0*/  IMAD.IADD R11, R0.reuse, 0x1, R21 ;  /* 0x00000001000b7824 */ /* 0x040fe200078e0215 */
[----:B------:R-:W-:-:S04]  /*07b0*/  IADD3 R16, P1, PT, R0, R21, RZ ;  /* 0x0000001500107210 */ /* 0x000fc80007f3e0ff */
[----:B------:R-:W-:Y:S01]  /*07c0*/  IADD3.X R17, PT, PT, RZ, RZ, RZ, P1, !PT ;  /* 0x000000ffff117210 */ /* 0x000fe20000ffe4ff */
[----:B------:R-:W3:Y:S08]  /*07d0*/  LDC.64 R14, c[0x0][0x380] ;  /* 0x0000e000ff0e7b82 */ /* 0x000ef00000000a00 */
[----:B------:R-:W4:Y:S01]  /*07e0*/  LDC.64 R8, c[0x0][0x388] ;  /* 0x0000e200ff087b82 */ /* 0x000f220000000a00 */
[----:B--2---:R-:W-:Y:S01]  /*07f0*/  LEA R12, P1, R16, UR6, 0x2 ;  /* 0x00000006100c7c11 */ /* 0x004fe2000f8210ff */
[----:B-1----:R-:W-:-:S05]  /*0800*/  IMAD R13, R21, R10, R6 ;  /* 0x0000000a150d7224 */ /* 0x002fca00078e0206 */
[----:B------:R-:W-:Y:S01]  /*0810*/  IADD3 R19, PT, PT, R13, R10, RZ ;  /* 0x0000000a0d137210 */ /* 0x000fe20007ffe0ff */
[----:B---3--:R-:W-:-:S06]  /*0820*/  IMAD.WIDE.U32 R14, R11, 0x4, R14 ;  /* 0x000000040b0e7825 */ /* 0x008fcc00078e000e */
[----:B0-----:R-:W2:Y:S01]  /*0830*/  LDG.E R14, desc[UR4][R14.64] ;  /* 0x000000040e0e7981 */ /* 0x001ea2000c1e1900 */
[----:B----4-:R-:W-:Y:S01]  /*0840*/  IMAD.WIDE.U32 R10, R13, 0x4, R8 ;  /* 0x000000040d0a7825 */ /* 0x010fe200078e0008 */
[----:B------:R-:W-:-:S03]  /*0850*/  LEA.HI.X R13, R16, UR7, R17, 0x2, P1 ;  /* 0x00000007100d7c11 */ /* 0x000fc600088f1411 */
[----:B------:R-:W-:Y:S02]  /*0860*/  IMAD.WIDE.U32 R8, R19, 0x4, R8 ;  /* 0x0000000413087825 */ /* 0x000fe400078e0008 */
[----:B------:R-:W2:Y:S04]  /*0870*/  LDG.E R10, desc[UR4][R10.64] ;  /* 0x000000040a0a7981 */ /* 0x000ea8000c1e1900 */
[----:B------:R-:W3:Y:S04]  /*0880*/  LDG.E R12, desc[UR4][R12.64+0x4] ;  /* 0x000004040c0c7981 */ /* 0x000ee8000c1e1900 */
[----:B------:R-:W3:Y:S01]  /*0890*/  LDG.E R8, desc[UR4][R8.64] ;  /* 0x0000000408087981 */ /* 0x000ee2000c1e1900 */
[----:B------:R-:W-:Y:S01]  /*08a0*/  IADD3 R21, PT, PT, R21, 0x2, RZ ;  /* 0x0000000215157810 */ /* 0x000fe20007ffe0ff */
[----:B--2---:R-:W-:-:S04]  /*08b0*/  IMAD R29, R14, R10, R29 ;  /* 0x0000000a0e1d7224 */ /* 0x004fc800078e021d */
[----:B---3--:R-:W-:-:S07]  /*08c0*/  IMAD R29, R12, R8, R29 ;  /* 0x000000080c1d7224 */ /* 0x008fce00078e021d */
.L_x_20:
[----:B------:R-:W-:Y:S05]  /*08d0*/  BRA.U !UP0, `(.L_x_18) ;  /* 0x0000000108287547 */ /* 0x000fea000b800000 */
[----:B------:R-:W1:Y:S01]  /*08e0*/  LDC.64 R8, c[0x0][0x380] ;  /* 0x0000e000ff087b82 */ /* 0x000e620000000a00 */
[----:B------:R-:W2:Y:S01]  /*08f0*/  LDCU UR6, c[0x0][0x39c] ;  /* 0x00007380ff0677ac */ /* 0x000ea20008000800 */
[----:B------:R-:W-:-:S06]  /*0900*/  IADD3 R13, PT, PT, R0, R21, RZ ;  /* 0x00000015000d7210 */ /* 0x000fcc0007ffe0ff */
[----:B------:R-:W3:Y:S01]  /*0910*/  LDC.64 R10, c[0x0][0x388] ;  /* 0x0000e200ff0a7b82 */ /* 0x000ee20000000a00 */
[----:B--2---:R-:W-:Y:S02]  /*0920*/  IMAD R15, R21, UR6, R6 ;  /* 0x00000006150f7c24 */ /* 0x004fe4000f8e0206 */
[----:B-1----:R-:W-:-:S06]  /*0930*/  IMAD.WIDE.U32 R8, R13, 0x4, R8 ;  /* 0x000000040d087825 */ /* 0x002fcc00078e0008 */
[----:B0-----:R-:W2:Y:S01]  /*0940*/  LDG.E R8, desc[UR4][R8.64] ;  /* 0x0000000408087981 */ /* 0x001ea2000c1e1900 */
[----:B---3--:R-:W-:-:S06]  /*0950*/  IMAD.WIDE.U32 R10, R15, 0x4, R10 ;  /* 0x000000040f0a7825 */ /* 0x008fcc00078e000a */
[----:B------:R-:W2:Y:S02]  /*0960*/  LDG.E R10, desc[UR4][R10.64] ;  /* 0x000000040a0a7981 */ /* 0x000ea4000c1e1900 */
[----:B--2---:R-:W-:-:S07]  /*0970*/  IMAD R29, R8, R10, R29 ;  /* 0x0000000a081d7224 */ /* 0x004fce00078e021d */
.L_x_18:
[----:B------:R-:W1:Y:S01]  /*0980*/  LDCU UR6, c[0x0][0x39c] ;  /* 0x00007380ff0677ac */ /* 0x000e620008000800 */
[----:B------:R-:W2:Y:S01]  /*0990*/  LDC.64 R8, c[0x0][0x390] ;  /* 0x0000e400ff087b82 */ /* 0x000ea20000000a00 */
[----:B-1----:R-:W-:Y:S01]  /*09a0*/  IMAD R11, R3, UR6, R6 ;  /* 0x00000006030b7c24 */ /* 0x002fe2000f8e0206 */
[----:B------:R-:W-:-:S04]  /*09b0*/  IADD3 R6, PT, PT, R6, 0x1, RZ ;  /* 0x0000000106067810 */ /* 0x000fc80007ffe0ff */
[----:B------:R-:W-:Y:S01]  /*09c0*/  ISETP.NE.AND P1, PT, R6, UR6, PT ;  /* 0x0000000606007c0c */ /* 0x000fe2000bf25270 */
[----:B--2---:R-:W-:-:S05]  /*09d0*/  IMAD.WIDE.U32 R8, R11, 0x4, R8 ;  /* 0x000000040b087825 */ /* 0x004fca00078e0008 */
[----:B0-----:R1:W-:Y:S07]  /*09e0*/  STG.E desc[UR4][R8.64], R29 ;  /* 0x0000001d08007986 */ /* 0x0013ee000c101904 */
[----:B------:R-:W-:Y:S05]  /*09f0*/  @P1 BRA `(.L_x_21) ;  /* 0xfffffff400bc1947 */ /* 0x000fea000383ffff */
[----:B------:R-:W-:Y:S05]  /*0a00*/  EXIT ;  /* 0x000000000000794d */ /* 0x000fea0003800000 */
.L_x_22:
        /* <DEDUP_REMOVED lines=15> */
.L_x_25:


//--------------------- .nv.shared.reserved.0     --------------------------
	.section	.nv.shared.reserved.0,"aw",@nobits
	.weak		__nv_reservedSMEM_offset_0_alias
	.size		__nv_reservedSMEM_offset_0_alias, 0, 64
	.other		__nv_reservedSMEM_offset_0_alias,@"STO_CUDA_RESERVED_SHARED STV_DEFAULT"
__nv_reservedSMEM_offset_0_alias:
	.zero		0
	.zero		64


//--------------------- .nv.constant0._Z26multiplyKernel_elementwisePiS_S_ii --------------------------
	.section	.nv.constant0._Z26multiplyKernel_elementwisePiS_S_ii,"a",@progbits
	.sectionflags	@""
	.align	4
.nv.constant0._Z26multiplyKernel_elementwisePiS_S_ii:
	.zero		928


//--------------------- .nv.constant0._Z22multiplyKernel_colwisePiS_S_iii --------------------------
	.section	.nv.constant0._Z22multiplyKernel_colwisePiS_S_iii,"a",@progbits
	.sectionflags	@""
	.align	4
.nv.constant0._Z22multiplyKernel_colwisePiS_S_iii:
	.zero		932


//--------------------- .nv.constant0._Z22multiplyKernel_rowwisePiS_S_ii --------------------------
	.section	.nv.constant0._Z22multiplyKernel_rowwisePiS_S_ii,"a",@progbits
	.sectionflags	@""
	.align	4
.nv.constant0._Z22multiplyKernel_rowwisePiS_S_ii:
	.zero		928


//--------------------- SYMBOLS --------------------------

	.type		.nv.reservedSmem.offset0,@object
	.size		.nv.reservedSmem.offset0,0x4
